//
// Generated by NVIDIA NVVM Compiler
//
// Compiler Build ID: CL-36424714
// Cuda compilation tools, release 13.0, V13.0.88
// Based on NVVM 20.0.0
//

.version 9.0
.target sm_100
.address_size 64

	// .globl	_Z19compute_escape_timePc
.const .align 4 .u32 c_maxiter;
.const .align 4 .f32 c_xmin;
.const .align 4 .f32 c_ymin;
.const .align 4 .f32 c_x_step;
.const .align 4 .f32 c_y_step;
.const .align 4 .u32 c_N;
.const .align 4 .u32 c_width;
.const .align 4 .u32 c_rowsize;
.const .align 4 .u32 c_mpi_rowoffset;

.visible .entry _Z19compute_escape_timePc(
	.param .u64 .ptr .align 1 _Z19compute_escape_timePc_param_0
)
{
	.reg .pred 	%p<26>;
	.reg .b16 	%rs<8>;
	.reg .b32 	%r<102>;
	.reg .b32 	%f<106>;
	.reg .b64 	%rd<5>;
	.reg .b64 	%fd<109>;

	ld.param.u64 	%rd1, [_Z19compute_escape_timePc_param_0];
	mov.u32 	%r30, %nctaid.x;
	mov.u32 	%r31, %ntid.x;
	mov.u32 	%r32, %tid.y;
	mov.u32 	%r33, %ctaid.x;
	mov.u32 	%r34, %tid.x;
	mad.lo.s32 	%r35, %r32, %r30, %r33;
	mad.lo.s32 	%r1, %r35, %r31, %r34;
	ld.const.u32 	%r2, [c_width];
	ld.const.u32 	%r36, [c_mpi_rowoffset];
	mad.lo.s32 	%r37, %r36, %r2, %r1;
	div.s32 	%r38, %r37, %r2;
	mul.lo.s32 	%r39, %r38, %r2;
	sub.s32 	%r40, %r37, %r39;
	ld.const.f32 	%f13, [c_xmin];
	ld.const.f32 	%f14, [c_x_step];
	fma.rn.f32 	%f15, %f14, 0f3F000000, %f13;
	cvt.rn.f32.s32 	%f16, %r40;
	fma.rn.f32 	%f1, %f14, %f16, %f15;
	ld.const.f32 	%f17, [c_ymin];
	ld.const.f32 	%f18, [c_y_step];
	fma.rn.f32 	%f19, %f18, 0f3F000000, %f17;
	cvt.rn.f32.s32 	%f20, %r38;
	fma.rn.f32 	%f2, %f18, %f20, %f19;
	ld.const.u32 	%r41, [c_N];
	setp.ge.s32 	%p1, %r37, %r41;
	@%p1 bra 	$L__BB0_25;
	add.f32 	%f21, %f1, 0fBE800000;
	mul.f32 	%f22, %f2, %f2;
	fma.rn.f32 	%f23, %f21, %f21, %f22;
	add.f32 	%f24, %f21, %f23;
	mul.f32 	%f25, %f23, %f24;
	cvt.f64.f32 	%fd18, %f25;
	cvt.f64.f32 	%fd1, %f22;
	mul.f64 	%fd19, %fd1, 0d3FD0000000000000;
	setp.leu.f64 	%p2, %fd19, %fd18;
	@%p2 bra 	$L__BB0_3;
	ld.const.u32 	%r90, [c_maxiter];
	mov.u32 	%r93, %r90;
	bra.uni 	$L__BB0_5;
$L__BB0_3:
	cvt.f64.f32 	%fd20, %f1;
	add.f64 	%fd21, %fd20, 0d3FF0000000000000;
	fma.rn.f64 	%fd22, %fd21, %fd21, %fd1;
	setp.geu.f64 	%p3, %fd22, 0d3FB0000000000000;
	mov.b32 	%r93, 0;
	ld.const.u32 	%r90, [c_maxiter];
	@%p3 bra 	$L__BB0_5;
	mov.u32 	%r93, %r90;
$L__BB0_5:
	setp.ge.s32 	%p4, %r93, %r90;
	mov.f32 	%f105, 0f00000000;
	@%p4 bra 	$L__BB0_8;
	mov.f32 	%f101, 0f00000000;
	mov.f32 	%f102, %f101;
	mov.f32 	%f103, %f101;
	mov.f32 	%f104, %f101;
$L__BB0_7:
	sub.f32 	%f28, %f102, %f101;
	add.f32 	%f7, %f1, %f28;
	mul.f32 	%f29, %f104, %f103;
	fma.rn.f32 	%f30, %f104, %f103, %f29;
	add.f32 	%f103, %f2, %f30;
	mul.f32 	%f102, %f7, %f7;
	mul.f32 	%f101, %f103, %f103;
	add.s32 	%r93, %r93, 1;
	add.f32 	%f105, %f102, %f101;
	setp.lt.f32 	%p5, %f105, 0f40800000;
	setp.lt.s32 	%p6, %r93, %r90;
	and.pred  	%p7, %p5, %p6;
	mov.f32 	%f104, %f7;
	@%p7 bra 	$L__BB0_7;
$L__BB0_8:
	setp.eq.s32 	%p8, %r93, %r90;
	mov.b16 	%rs6, 0;
	mov.u16 	%rs7, %rs6;
	@%p8 bra 	$L__BB0_24;
	mov.f64 	%fd103, 0d3FE0000000000000;
	{
	.reg .b32 %temp; 
	mov.b64 	{%temp, %r94}, %fd103;
	}
	{
	.reg .b32 %temp; 
	mov.b64 	{%r95, %temp}, %fd103;
	}
	setp.gt.s32 	%p9, %r94, 1048575;
	mov.b32 	%r96, -1023;
	@%p9 bra 	$L__BB0_11;
	mov.f64 	%fd103, 0d4340000000000000;
	{
	.reg .b32 %temp; 
	mov.b64 	{%temp, %r94}, %fd103;
	}
	{
	.reg .b32 %temp; 
	mov.b64 	{%r95, %temp}, %fd103;
	}
	mov.b32 	%r96, -1077;
$L__BB0_11:
	add.s32 	%r45, %r94, -1;
	setp.gt.u32 	%p10, %r45, 2146435070;
	@%p10 bra 	$L__BB0_15;
	shr.u32 	%r48, %r94, 20;
	add.s32 	%r97, %r96, %r48;
	and.b32  	%r49, %r94, 1048575;
	or.b32  	%r50, %r49, 1072693248;
	mov.b64 	%fd104, {%r95, %r50};
	setp.lt.u32 	%p12, %r50, 1073127583;
	@%p12 bra 	$L__BB0_14;
	{
	.reg .b32 %temp; 
	mov.b64 	{%r51, %temp}, %fd104;
	}
	{
	.reg .b32 %temp; 
	mov.b64 	{%temp, %r52}, %fd104;
	}
	add.s32 	%r53, %r52, -1048576;
	mov.b64 	%fd104, {%r51, %r53};
	add.s32 	%r97, %r97, 1;
$L__BB0_14:
	add.f64 	%fd26, %fd104, 0dBFF0000000000000;
	add.f64 	%fd27, %fd104, 0d3FF0000000000000;
	rcp.approx.ftz.f64 	%fd28, %fd27;
	neg.f64 	%fd29, %fd27;
	fma.rn.f64 	%fd30, %fd29, %fd28, 0d3FF0000000000000;
	fma.rn.f64 	%fd31, %fd30, %fd30, %fd30;
	fma.rn.f64 	%fd32, %fd31, %fd28, %fd28;
	mul.f64 	%fd33, %fd26, %fd32;
	fma.rn.f64 	%fd34, %fd26, %fd32, %fd33;
	mul.f64 	%fd35, %fd34, %fd34;
	fma.rn.f64 	%fd36, %fd35, 0d3EB1380B3AE80F1E, 0d3ED0EE258B7A8B04;
	fma.rn.f64 	%fd37, %fd36, %fd35, 0d3EF3B2669F02676F;
	fma.rn.f64 	%fd38, %fd37, %fd35, 0d3F1745CBA9AB0956;
	fma.rn.f64 	%fd39, %fd38, %fd35, 0d3F3C71C72D1B5154;
	fma.rn.f64 	%fd40, %fd39, %fd35, 0d3F624924923BE72D;
	fma.rn.f64 	%fd41, %fd40, %fd35, 0d3F8999999999A3C4;
	fma.rn.f64 	%fd42, %fd41, %fd35, 0d3FB5555555555554;
	sub.f64 	%fd43, %fd26, %fd34;
	add.f64 	%fd44, %fd43, %fd43;
	neg.f64 	%fd45, %fd34;
	fma.rn.f64 	%fd46, %fd45, %fd26, %fd44;
	mul.f64 	%fd47, %fd32, %fd46;
	mul.f64 	%fd48, %fd35, %fd42;
	fma.rn.f64 	%fd49, %fd48, %fd34, %fd47;
	xor.b32  	%r54, %r97, -2147483648;
	mov.b32 	%r55, 1127219200;
	mov.b64 	%fd50, {%r54, %r55};
	mov.b32 	%r56, -2147483648;
	mov.b64 	%fd51, {%r56, %r55};
	sub.f64 	%fd52, %fd50, %fd51;
	fma.rn.f64 	%fd53, %fd52, 0d3FE62E42FEFA39EF, %fd34;
	fma.rn.f64 	%fd54, %fd52, 0dBFE62E42FEFA39EF, %fd53;
	sub.f64 	%fd55, %fd54, %fd34;
	sub.f64 	%fd56, %fd49, %fd55;
	fma.rn.f64 	%fd57, %fd52, 0d3C7ABC9E3B39803F, %fd56;
	add.f64 	%fd105, %fd53, %fd57;
	bra.uni 	$L__BB0_16;
$L__BB0_15:
	fma.rn.f64 	%fd25, %fd103, 0d7FF0000000000000, 0d7FF0000000000000;
	{
	.reg .b32 %temp; 
	mov.b64 	{%temp, %r46}, %fd103;
	}
	and.b32  	%r47, %r46, 2147483647;
	setp.eq.s32 	%p11, %r47, 0;
	selp.f64 	%fd105, 0dFFF0000000000000, %fd25, %p11;
$L__BB0_16:
	mul.f64 	%fd58, %fd105, 0d3C7777D0FFDA0D24;
	fma.rn.f64 	%fd59, %fd105, 0d3FF71547652B82FE, %fd58;
	mov.f64 	%fd60, 0d3FFC000000000000;
	sub.f64 	%fd61, %fd60, %fd59;
	cvt.rn.f64.s32 	%fd62, %r93;
	add.f64 	%fd63, %fd61, %fd62;
	setp.lt.f32 	%p13, %f105, 0f00800000;
	mul.f32 	%f31, %f105, 0f4B000000;
	selp.f32 	%f32, %f31, %f105, %p13;
	selp.f32 	%f33, 0fC1B80000, 0f00000000, %p13;
	mov.b32 	%r58, %f32;
	add.s32 	%r59, %r58, -1060439283;
	and.b32  	%r60, %r59, -8388608;
	sub.s32 	%r61, %r58, %r60;
	mov.b32 	%f34, %r61;
	cvt.rn.f32.s32 	%f35, %r60;
	fma.rn.f32 	%f36, %f35, 0f34000000, %f33;
	add.f32 	%f37, %f34, 0fBF800000;
	fma.rn.f32 	%f38, %f37, 0f3DC6B27F, 0fBE2C7F30;
	fma.rn.f32 	%f39, %f38, %f37, 0f3E2FCF2A;
	fma.rn.f32 	%f40, %f39, %f37, 0fBE374E43;
	fma.rn.f32 	%f41, %f40, %f37, 0f3E520BF4;
	fma.rn.f32 	%f42, %f41, %f37, 0fBE763C8B;
	fma.rn.f32 	%f43, %f42, %f37, 0f3E93BF99;
	fma.rn.f32 	%f44, %f43, %f37, 0fBEB8AA49;
	fma.rn.f32 	%f45, %f44, %f37, 0f3EF6384A;
	fma.rn.f32 	%f46, %f45, %f37, 0fBF38AA3B;
	mul.f32 	%f47, %f37, %f46;
	mul.f32 	%f48, %f37, %f47;
	fma.rn.f32 	%f49, %f37, 0f3FB8AA3B, %f48;
	add.f32 	%f50, %f36, %f49;
	setp.gt.u32 	%p14, %r58, 2139095039;
	fma.rn.f32 	%f51, %f32, 0f7F800000, 0f7F800000;
	selp.f32 	%f52, %f51, %f50, %p14;
	setp.eq.f32 	%p15, %f32, 0f00000000;
	selp.f32 	%f53, 0fFF800000, %f52, %p15;
	setp.lt.f32 	%p16, %f53, 0f00800000;
	mul.f32 	%f54, %f53, 0f4B000000;
	selp.f32 	%f55, %f54, %f53, %p16;
	selp.f32 	%f56, 0fC1B80000, 0f00000000, %p16;
	mov.b32 	%r62, %f55;
	add.s32 	%r63, %r62, -1060439283;
	and.b32  	%r64, %r63, -8388608;
	sub.s32 	%r65, %r62, %r64;
	mov.b32 	%f57, %r65;
	cvt.rn.f32.s32 	%f58, %r64;
	fma.rn.f32 	%f59, %f58, 0f34000000, %f56;
	add.f32 	%f60, %f57, 0fBF800000;
	fma.rn.f32 	%f61, %f60, 0f3DC6B27F, 0fBE2C7F30;
	fma.rn.f32 	%f62, %f61, %f60, 0f3E2FCF2A;
	fma.rn.f32 	%f63, %f62, %f60, 0fBE374E43;
	fma.rn.f32 	%f64, %f63, %f60, 0f3E520BF4;
	fma.rn.f32 	%f65, %f64, %f60, 0fBE763C8B;
	fma.rn.f32 	%f66, %f65, %f60, 0f3E93BF99;
	fma.rn.f32 	%f67, %f66, %f60, 0fBEB8AA49;
	fma.rn.f32 	%f68, %f67, %f60, 0f3EF6384A;
	fma.rn.f32 	%f69, %f68, %f60, 0fBF38AA3B;
	mul.f32 	%f70, %f60, %f69;
	mul.f32 	%f71, %f60, %f70;
	fma.rn.f32 	%f72, %f60, 0f3FB8AA3B, %f71;
	add.f32 	%f73, %f59, %f72;
	setp.gt.u32 	%p17, %r62, 2139095039;
	fma.rn.f32 	%f74, %f55, 0f7F800000, 0f7F800000;
	selp.f32 	%f75, %f74, %f73, %p17;
	setp.eq.f32 	%p18, %f55, 0f00000000;
	selp.f32 	%f76, 0fFF800000, %f75, %p18;
	cvt.f64.f32 	%fd64, %f76;
	sub.f64 	%fd106, %fd63, %fd64;
	{
	.reg .b32 %temp; 
	mov.b64 	{%temp, %r98}, %fd106;
	}
	{
	.reg .b32 %temp; 
	mov.b64 	{%r99, %temp}, %fd106;
	}
	setp.gt.s32 	%p19, %r98, 1048575;
	mov.b32 	%r100, -1023;
	@%p19 bra 	$L__BB0_18;
	mul.f64 	%fd106, %fd106, 0d4350000000000000;
	{
	.reg .b32 %temp; 
	mov.b64 	{%temp, %r98}, %fd106;
	}
	{
	.reg .b32 %temp; 
	mov.b64 	{%r99, %temp}, %fd106;
	}
	mov.b32 	%r100, -1077;
$L__BB0_18:
	add.s32 	%r67, %r98, -1;
	setp.gt.u32 	%p20, %r67, 2146435070;
	@%p20 bra 	$L__BB0_22;
	shr.u32 	%r70, %r98, 20;
	add.s32 	%r101, %r100, %r70;
	and.b32  	%r71, %r98, 1048575;
	or.b32  	%r72, %r71, 1072693248;
	mov.b64 	%fd107, {%r99, %r72};
	setp.lt.u32 	%p22, %r72, 1073127583;
	@%p22 bra 	$L__BB0_21;
	{
	.reg .b32 %temp; 
	mov.b64 	{%r73, %temp}, %fd107;
	}
	{
	.reg .b32 %temp; 
	mov.b64 	{%temp, %r74}, %fd107;
	}
	add.s32 	%r75, %r74, -1048576;
	mov.b64 	%fd107, {%r73, %r75};
	add.s32 	%r101, %r101, 1;
$L__BB0_21:
	add.f64 	%fd66, %fd107, 0dBFF0000000000000;
	add.f64 	%fd67, %fd107, 0d3FF0000000000000;
	rcp.approx.ftz.f64 	%fd68, %fd67;
	neg.f64 	%fd69, %fd67;
	fma.rn.f64 	%fd70, %fd69, %fd68, 0d3FF0000000000000;
	fma.rn.f64 	%fd71, %fd70, %fd70, %fd70;
	fma.rn.f64 	%fd72, %fd71, %fd68, %fd68;
	mul.f64 	%fd73, %fd66, %fd72;
	fma.rn.f64 	%fd74, %fd66, %fd72, %fd73;
	mul.f64 	%fd75, %fd74, %fd74;
	fma.rn.f64 	%fd76, %fd75, 0d3EB1380B3AE80F1E, 0d3ED0EE258B7A8B04;
	fma.rn.f64 	%fd77, %fd76, %fd75, 0d3EF3B2669F02676F;
	fma.rn.f64 	%fd78, %fd77, %fd75, 0d3F1745CBA9AB0956;
	fma.rn.f64 	%fd79, %fd78, %fd75, 0d3F3C71C72D1B5154;
	fma.rn.f64 	%fd80, %fd79, %fd75, 0d3F624924923BE72D;
	fma.rn.f64 	%fd81, %fd80, %fd75, 0d3F8999999999A3C4;
	fma.rn.f64 	%fd82, %fd81, %fd75, 0d3FB5555555555554;
	sub.f64 	%fd83, %fd66, %fd74;
	add.f64 	%fd84, %fd83, %fd83;
	neg.f64 	%fd85, %fd74;
	fma.rn.f64 	%fd86, %fd85, %fd66, %fd84;
	mul.f64 	%fd87, %fd72, %fd86;
	mul.f64 	%fd88, %fd75, %fd82;
	fma.rn.f64 	%fd89, %fd88, %fd74, %fd87;
	xor.b32  	%r76, %r101, -2147483648;
	mov.b32 	%r77, 1127219200;
	mov.b64 	%fd90, {%r76, %r77};
	mov.b32 	%r78, -2147483648;
	mov.b64 	%fd91, {%r78, %r77};
	sub.f64 	%fd92, %fd90, %fd91;
	fma.rn.f64 	%fd93, %fd92, 0d3FE62E42FEFA39EF, %fd74;
	fma.rn.f64 	%fd94, %fd92, 0dBFE62E42FEFA39EF, %fd93;
	sub.f64 	%fd95, %fd94, %fd74;
	sub.f64 	%fd96, %fd89, %fd95;
	fma.rn.f64 	%fd97, %fd92, 0d3C7ABC9E3B39803F, %fd96;
	add.f64 	%fd108, %fd93, %fd97;
	bra.uni 	$L__BB0_23;
$L__BB0_22:
	fma.rn.f64 	%fd65, %fd106, 0d7FF0000000000000, 0d7FF0000000000000;
	{
	.reg .b32 %temp; 
	mov.b64 	{%temp, %r68}, %fd106;
	}
	and.b32  	%r69, %r68, 2147483647;
	setp.eq.s32 	%p21, %r69, 0;
	selp.f64 	%fd108, 0dFFF0000000000000, %fd65, %p21;
$L__BB0_23:
	mul.f64 	%fd98, %fd108, 0d3C7777D0FFDA0D24;
	fma.rn.f64 	%fd99, %fd108, 0d3FF71547652B82FE, %fd98;
	mul.f64 	%fd100, %fd99, 0d4070000000000000;
	cvt.rn.f32.s32 	%f77, %r90;
	setp.lt.s32 	%p23, %r90, 1;
	mul.f32 	%f78, %f77, 0f4B000000;
	selp.f32 	%f79, %f78, %f77, %p23;
	selp.f32 	%f80, 0fC1B80000, 0f00000000, %p23;
	mov.b32 	%r79, %f79;
	add.s32 	%r80, %r79, -1060439283;
	and.b32  	%r81, %r80, -8388608;
	sub.s32 	%r82, %r79, %r81;
	mov.b32 	%f81, %r82;
	cvt.rn.f32.s32 	%f82, %r81;
	fma.rn.f32 	%f83, %f82, 0f34000000, %f80;
	add.f32 	%f84, %f81, 0fBF800000;
	fma.rn.f32 	%f85, %f84, 0f3DC6B27F, 0fBE2C7F30;
	fma.rn.f32 	%f86, %f85, %f84, 0f3E2FCF2A;
	fma.rn.f32 	%f87, %f86, %f84, 0fBE374E43;
	fma.rn.f32 	%f88, %f87, %f84, 0f3E520BF4;
	fma.rn.f32 	%f89, %f88, %f84, 0fBE763C8B;
	fma.rn.f32 	%f90, %f89, %f84, 0f3E93BF99;
	fma.rn.f32 	%f91, %f90, %f84, 0fBEB8AA49;
	fma.rn.f32 	%f92, %f91, %f84, 0f3EF6384A;
	fma.rn.f32 	%f93, %f92, %f84, 0fBF38AA3B;
	mul.f32 	%f94, %f84, %f93;
	mul.f32 	%f95, %f84, %f94;
	fma.rn.f32 	%f96, %f84, 0f3FB8AA3B, %f95;
	add.f32 	%f97, %f83, %f96;
	setp.gt.u32 	%p24, %r79, 2139095039;
	fma.rn.f32 	%f98, %f79, 0f7F800000, 0f7F800000;
	selp.f32 	%f99, %f98, %f97, %p24;
	setp.eq.f32 	%p25, %f79, 0f00000000;
	selp.f32 	%f100, 0fFF800000, %f99, %p25;
	cvt.f64.f32 	%fd101, %f100;
	div.rn.f64 	%fd102, %fd100, %fd101;
	cvt.rzi.s32.f64 	%r83, %fd102;
	cvt.u16.u32 	%rs6, %r83;
	mov.b16 	%rs7, 255;
$L__BB0_24:
	div.s32 	%r84, %r1, %r2;
	ld.const.u32 	%r85, [c_rowsize];
	mul.lo.s32 	%r86, %r85, %r84;
	mul.lo.s32 	%r87, %r84, %r2;
	sub.s32 	%r88, %r1, %r87;
	mad.lo.s32 	%r89, %r88, 3, %r86;
	cvt.s64.s32 	%rd2, %r89;
	cvta.to.global.u64 	%rd3, %rd1;
	add.s64 	%rd4, %rd3, %rd2;
	st.global.u8 	[%rd4], %rs7;
	st.global.u8 	[%rd4+1], %rs6;
	st.global.u8 	[%rd4+2], %rs6;
$L__BB0_25:
	ret;

}


// ===== COMPILED SASS (sm_100) =====

	.target	sm_100

	.elftype	@"ET_EXEC"


//--------------------- .note.nv.tkinfo           --------------------------
	.section	.note.nv.tkinfo,"",@"SHT_NOTE"
	.sectionflags	@"SHF_NOTE_NV_TKINFO"
	.tkinfo
        /*0018*/ 	.word	0x00000002
        /*0030*/ 	.string	""
        /*0030*/ 	.string	"ptxas"
        /*0030*/ 	.string	"Cuda compilation tools, release 13.0, V13.0.88"
        /*0030*/ 	.string	"Build cuda_13.0.r13.0/compiler.36424714_0"
        /*0030*/ 	.string	"-arch sm_100 -m 64 "



//--------------------- .note.nv.cuinfo           --------------------------
	.section	.note.nv.cuinfo,"",@"SHT_NOTE"
	.sectionflags	@"SHF_NOTE_NV_CUINFO"
        /*0018*/ 	.short	0x0002
        /*001a*/ 	.short	0x0064
        /*001c*/ 	.short	0x0082
	.zero		2


//--------------------- .nv.info                  --------------------------
	.section	.nv.info,"",@"SHT_CUDA_INFO"
	.align	4


	//----- nvinfo : EIATTR_REGCOUNT
	.align		4
        /*0000*/ 	.byte	0x04, 0x2f
        /*0002*/ 	.short	(.L_10 - .L_9)
	.align		4
.L_9:
        /*0004*/ 	.word	index@(_Z19compute_escape_timePc)
        /*0008*/ 	.word	0x0000002e


	//----- nvinfo : EIATTR_FRAME_SIZE
	.align		4
.L_10:
        /*000c*/ 	.byte	0x04, 0x11
        /*000e*/ 	.short	(.L_12 - .L_11)
	.align		4
.L_11:
        /*0010*/ 	.word	index@($__internal_0_$__cuda_sm20_div_rn_f64_full)
        /*0014*/ 	.word	0x00000000


	//----- nvinfo : EIATTR_FRAME_SIZE
	.align		4
.L_12:
        /*0018*/ 	.byte	0x04, 0x11
        /*001a*/ 	.short	(.L_14 - .L_13)
	.align		4
.L_13:
        /*001c*/ 	.word	index@(_Z19compute_escape_timePc)
        /*0020*/ 	.word	0x00000000


	//----- nvinfo : EIATTR_MIN_STACK_SIZE
	.align		4
.L_14:
        /*0024*/ 	.byte	0x04, 0x12
        /*0026*/ 	.short	(.L_16 - .L_15)
	.align		4
.L_15:
        /*0028*/ 	.word	index@(_Z19compute_escape_timePc)
        /*002c*/ 	.word	0x00000000
.L_16:


//--------------------- .nv.compat                --------------------------
	.section	.nv.compat,"",@"SHT_CUDA_COMPAT_INFO"
	.align	4
        /*0000*/ 	.byte	0x02, 0x09, 0x00, 0x00, 0x02, 0x02, 0x01, 0x00, 0x02, 0x05, 0x05, 0x00, 0x03, 0x07, 0x01, 0x01
        /*0010*/ 	.byte	0x02, 0x03, 0x00, 0x00, 0x02, 0x06, 0x01, 0x00, 0x04, 0x0b, 0x08, 0x00, 0x01, 0x00, 0x00, 0x00
        /*0020*/ 	.byte	0x00, 0x00, 0x00, 0x00


//--------------------- .nv.info._Z19compute_escape_timePc --------------------------
	.section	.nv.info._Z19compute_escape_timePc,"",@"SHT_CUDA_INFO"
	.sectionflags	@""
	.align	4


	//----- nvinfo : EIATTR_CUDA_API_VERSION
	.align		4
        /*0000*/ 	.byte	0x04, 0x37
        /*0002*/ 	.short	(.L_18 - .L_17)
.L_17:
        /*0004*/ 	.word	0x00000082


	//----- nvinfo : EIATTR_KPARAM_INFO
	.align		4
.L_18:
        /*0008*/ 	.byte	0x04, 0x17
        /*000a*/ 	.short	(.L_20 - .L_19)
.L_19:
        /*000c*/ 	.word	0x00000000
        /*0010*/ 	.short	0x0000
        /*0012*/ 	.short	0x0000
        /*0014*/ 	.byte	0x00, 0xf5, 0x21, 0x00


	//----- nvinfo : EIATTR_SPARSE_MMA_MASK
	.align		4
.L_20:
        /*0018*/ 	.byte	0x03, 0x50
        /*001a*/ 	.short	0x0000


	//----- nvinfo : EIATTR_MAXREG_COUNT
	.align		4
        /*001c*/ 	.byte	0x03, 0x1b
        /*001e*/ 	.short	0x00ff


	//----- nvinfo : EIATTR_MERCURY_ISA_VERSION
	.align		4
        /*0020*/ 	.byte	0x03, 0x5f
        /*0022*/ 	.short	0x0101


	//----- nvinfo : EIATTR_VRC_CTA_INIT_COUNT
	.align		4
        /*0024*/ 	.byte	0x02, 0x4a
	.zero		1
	.zero		1


	//----- nvinfo : EIATTR_EXIT_INSTR_OFFSETS
	.align		4
        /*0028*/ 	.byte	0x04, 0x1c
        /*002a*/ 	.short	(.L_22 - .L_21)


	//   ....[0]....
.L_21:
        /*002c*/ 	.word	0x000002f0


	//   ....[1]....
        /*0030*/ 	.word	0x000016e0


	//----- nvinfo : EIATTR_CRS_STACK_SIZE
	.align		4
.L_22:
        /*0034*/ 	.byte	0x04, 0x1e
        /*0036*/ 	.short	(.L_24 - .L_23)
.L_23:
        /*0038*/ 	.word	0x00000000


	//----- nvinfo : EIATTR_CBANK_PARAM_SIZE
	.align		4
.L_24:
        /*003c*/ 	.byte	0x03, 0x19
        /*003e*/ 	.short	0x0008


	//----- nvinfo : EIATTR_PARAM_CBANK
	.align		4
        /*0040*/ 	.byte	0x04, 0x0a
        /*0042*/ 	.short	(.L_26 - .L_25)
	.align		4
.L_25:
        /*0044*/ 	.word	index@(.nv.constant0._Z19compute_escape_timePc)
        /*0048*/ 	.short	0x0380
        /*004a*/ 	.short	0x0008


	//----- nvinfo : EIATTR_SW_WAR
	.align		4
.L_26:
        /*004c*/ 	.byte	0x04, 0x36
        /*004e*/ 	.short	(.L_28 - .L_27)
.L_27:
        /*0050*/ 	.word	0x00000008
.L_28:


//--------------------- .nv.callgraph             --------------------------
	.section	.nv.callgraph,"",@"SHT_CUDA_CALLGRAPH"
	.align	4
	.sectionentsize	8
	.align		4
        /*0000*/ 	.word	0x00000000
	.align		4
        /*0004*/ 	.word	0xffffffff
	.align		4
        /*0008*/ 	.word	0x00000000
	.align		4
        /*000c*/ 	.word	0xfffffffe
	.align		4
        /*0010*/ 	.word	0x00000000
	.align		4
        /*0014*/ 	.word	0xfffffffd
	.align		4
        /*0018*/ 	.word	0x00000000
	.align		4
        /*001c*/ 	.word	0xfffffffc


//--------------------- .nv.constant3             --------------------------
	.section	.nv.constant3,"a",@progbits
	.align	4
.nv.constant3:
	.type		c_maxiter,@object
	.size		c_maxiter,(c_xmin - c_maxiter)
c_maxiter:
	.zero		4
	.type		c_xmin,@object
	.size		c_xmin,(c_ymin - c_xmin)
c_xmin:
	.zero		4
	.type		c_ymin,@object
	.size		c_ymin,(c_x_step - c_ymin)
c_ymin:
	.zero		4
	.type		c_x_step,@object
	.size		c_x_step,(c_y_step - c_x_step)
c_x_step:
	.zero		4
	.type		c_y_step,@object
	.size		c_y_step,(c_N - c_y_step)
c_y_step:
	.zero		4
	.type		c_N,@object
	.size		c_N,(c_width - c_N)
c_N:
	.zero		4
	.type		c_width,@object
	.size		c_width,(c_rowsize - c_width)
c_width:
	.zero		4
	.type		c_rowsize,@object
	.size		c_rowsize,(c_mpi_rowoffset - c_rowsize)
c_rowsize:
	.zero		4
	.type		c_mpi_rowoffset,@object
	.size		c_mpi_rowoffset,(.L_8 - c_mpi_rowoffset)
c_mpi_rowoffset:
	.zero		4
.L_8:


//--------------------- .text._Z19compute_escape_timePc --------------------------
	.section	.text._Z19compute_escape_timePc,"ax",@progbits
	.align	128
        .global         _Z19compute_escape_timePc
        .type           _Z19compute_escape_timePc,@function
        .size           _Z19compute_escape_timePc,(.L_x_18 - _Z19compute_escape_timePc)
        .other          _Z19compute_escape_timePc,@"STO_CUDA_ENTRY STV_DEFAULT"
_Z19compute_escape_timePc:
.text._Z19compute_escape_timePc:
[----:B------:R-:W-:Y:S08]  /*0000*/  LDC R1, c[0x0][0x37c] ;  /* 0x0000df00ff017b82 */ /* 0x000ff00000000800 */
[----:B------:R-:W0:Y:S01]  /*0010*/  LDC R9, c[0x3][0x18] ;  /* 0x00c00600ff097b82 */ /* 0x000e220000000800 */
[----:B------:R-:W1:Y:S01]  /*0020*/  S2R R0, SR_TID.Y ;  /* 0x0000000000007919 */ /* 0x000e620000002200 */
[----:B------:R-:W1:Y:S01]  /*0030*/  LDCU UR4, c[0x0][0x370] ;  /* 0x00006e00ff0477ac */ /* 0x000e620008000800 */
[----:B------:R-:W1:Y:S01]  /*0040*/  S2R R5, SR_CTAID.X ;  /* 0x0000000000057919 */ /* 0x000e620000002500 */
[----:B------:R-:W2:Y:S04]  /*0050*/  LDCU UR5, c[0x0][0x360] ;  /* 0x00006c00ff0577ac */ /* 0x000ea80008000800 */
[----:B------:R-:W3:Y:S01]  /*0060*/  LDC.64 R12, c[0x3][0x8] ;  /* 0x00c00200ff0c7b82 */ /* 0x000ee20000000a00 */
[----:B------:R-:W2:Y:S01]  /*0070*/  S2R R7, SR_TID.X ;  /* 0x0000000000077919 */ /* 0x000ea20000002100 */
[----:B------:R-:W4:Y:S01]  /*0080*/  LDCU UR6, c[0x3][0x20] ;  /* 0x00c00400ff0677ac */ /* 0x000f220008000800 */
[----:B0-----:R-:W-:-:S04]  /*0090*/  IABS R11, R9 ;  /* 0x00000009000b7213 */ /* 0x001fc80000000000 */
[----:B------:R-:W0:Y:S01]  /*00a0*/  I2F.RP R4, R11 ;  /* 0x0000000b00047306 */ /* 0x000e220000209400 */
[----:B-1----:R-:W-:-:S04]  /*00b0*/  IMAD R0, R0, UR4, R5 ;  /* 0x0000000400007c24 */ /* 0x002fc8000f8e0205 */
[----:B--2---:R-:W-:-:S03]  /*00c0*/  IMAD R0, R0, UR5, R7 ;  /* 0x0000000500007c24 */ /* 0x004fc6000f8e0207 */
[----:B0-----:R-:W0:Y:S02]  /*00d0*/  MUFU.RCP R4, R4 ;  /* 0x0000000400047308 */ /* 0x001e240000001000 */
[----:B0-----:R-:W-:Y:S02]  /*00e0*/  VIADD R2, R4, 0xffffffe ;  /* 0x0ffffffe04027836 */ /* 0x001fe40000000000 */
[----:B----4-:R-:W-:-:S04]  /*00f0*/  IMAD R4, R9, UR6, R0 ;  /* 0x0000000609047c24 */ /* 0x010fc8000f8e0200 */
[----:B------:R0:W1:Y:S02]  /*0100*/  F2I.FTZ.U32.TRUNC.NTZ R3, R2 ;  /* 0x0000000200037305 */ /* 0x000064000021f000 */
[----:B0-----:R-:W-:Y:S02]  /*0110*/  HFMA2 R2, -RZ, RZ, 0, 0 ;  /* 0x00000000ff027431 */ /* 0x001fe400000001ff */
[----:B-1----:R-:W-:-:S04]  /*0120*/  IMAD.MOV R6, RZ, RZ, -R3 ;  /* 0x000000ffff067224 */ /* 0x002fc800078e0a03 */
[----:B------:R-:W-:Y:S01]  /*0130*/  IMAD R5, R6, R11, RZ ;  /* 0x0000000b06057224 */ /* 0x000fe200078e02ff */
[----:B------:R-:W-:-:S03]  /*0140*/  IABS R6, R4 ;  /* 0x0000000400067213 */ /* 0x000fc60000000000 */
[----:B------:R-:W-:-:S04]  /*0150*/  IMAD.HI.U32 R3, R3, R5, R2 ;  /* 0x0000000503037227 */ /* 0x000fc800078e0002 */
[----:B------:R-:W-:Y:S02]  /*0160*/  IMAD.MOV.U32 R2, RZ, RZ, R6 ;  /* 0x000000ffff027224 */ /* 0x000fe400078e0006 */
[----:B------:R-:W0:Y:S02]  /*0170*/  LDC R6, c[0x3][0x4] ;  /* 0x00c00100ff067b82 */ /* 0x000e240000000800 */
[----:B------:R-:W-:-:S04]  /*0180*/  IMAD.HI.U32 R3, R3, R2, RZ ;  /* 0x0000000203037227 */ /* 0x000fc800078e00ff */
[----:B------:R-:W-:-:S04]  /*0190*/  IMAD.MOV R5, RZ, RZ, -R3 ;  /* 0x000000ffff057224 */ /* 0x000fc800078e0a03 */
[----:B------:R-:W-:-:S05]  /*01a0*/  IMAD R2, R11, R5, R2 ;  /* 0x000000050b027224 */ /* 0x000fca00078e0202 */
[----:B------:R-:W-:-:S13]  /*01b0*/  ISETP.GT.U32.AND P1, PT, R11, R2, PT ;  /* 0x000000020b00720c */ /* 0x000fda0003f24070 */
[-C--:B------:R-:W-:Y:S01]  /*01c0*/  @!P1 IADD3 R2, PT, PT, R2, -R11.reuse, RZ ;  /* 0x8000000b02029210 */ /* 0x080fe20007ffe0ff */
[----:B------:R-:W-:Y:S01]  /*01d0*/  @!P1 VIADD R3, R3, 0x1 ;  /* 0x0000000103039836 */ /* 0x000fe20000000000 */
[----:B------:R-:W-:Y:S02]  /*01e0*/  ISETP.NE.AND P1, PT, R9, RZ, PT ;  /* 0x000000ff0900720c */ /* 0x000fe40003f25270 */
[----:B------:R-:W-:Y:S02]  /*01f0*/  ISETP.GE.U32.AND P0, PT, R2, R11, PT ;  /* 0x0000000b0200720c */ /* 0x000fe40003f06070 */
[----:B------:R-:W1:Y:S01]  /*0200*/  LDC.64 R10, c[0x3][0x10] ;  /* 0x00c00400ff0a7b82 */ /* 0x000e620000000a00 */
[----:B------:R-:W-:-:S04]  /*0210*/  LOP3.LUT R2, R4, R9, RZ, 0x3c, !PT ;  /* 0x0000000904027212 */ /* 0x000fc800078e3cff */
[----:B------:R-:W-:-:S06]  /*0220*/  ISETP.GE.AND P2, PT, R2, RZ, PT ;  /* 0x000000ff0200720c */ /* 0x000fcc0003f46270 */
[----:B------:R-:W-:-:S07]  /*0230*/  @P0 VIADD R3, R3, 0x1 ;  /* 0x0000000103030836 */ /* 0x000fce0000000000 */
[----:B------:R-:W-:Y:S02]  /*0240*/  @!P2 IADD3 R3, PT, PT, -R3, RZ, RZ ;  /* 0x000000ff0303a210 */ /* 0x000fe40007ffe1ff */
[----:B------:R-:W-:Y:S02]  /*0250*/  @!P1 LOP3.LUT R3, RZ, R9, RZ, 0x33, !PT ;  /* 0x00000009ff039212 */ /* 0x000fe400078e33ff */
[----:B-1----:R-:W-:-:S03]  /*0260*/  ISETP.GE.AND P0, PT, R4, R11, PT ;  /* 0x0000000b0400720c */ /* 0x002fc60003f06270 */
[----:B------:R-:W-:Y:S02]  /*0270*/  IMAD.MOV R2, RZ, RZ, -R3 ;  /* 0x000000ffff027224 */ /* 0x000fe400078e0a03 */
[----:B---3--:R-:W-:Y:S02]  /*0280*/  FFMA R5, R10, 0.5, R12 ;  /* 0x3f0000000a057823 */ /* 0x008fe4000000000c */
[----:B------:R-:W-:Y:S01]  /*0290*/  IMAD R2, R9, R2, R4 ;  /* 0x0000000209027224 */ /* 0x000fe200078e0204 */
[----:B------:R-:W-:-:S04]  /*02a0*/  I2FP.F32.S32 R4, R3 ;  /* 0x0000000300047245 */ /* 0x000fc80000201400 */
[----:B------:R-:W-:Y:S01]  /*02b0*/  I2FP.F32.S32 R3, R2 ;  /* 0x0000000200037245 */ /* 0x000fe20000201400 */
[----:B0-----:R-:W-:Y:S01]  /*02c0*/  FFMA R2, R13, 0.5, R6 ;  /* 0x3f0000000d027823 */ /* 0x001fe20000000006 */
[----:B------:R-:W-:-:S03]  /*02d0*/  FFMA R9, R4, R10, R5 ;  /* 0x0000000a04097223 */ /* 0x000fc60000000005 */
[----:B------:R-:W-:Y:S01]  /*02e0*/  FFMA R13, R3, R13, R2 ;  /* 0x0000000d030d7223 */ /* 0x000fe20000000002 */
[----:B------:R-:W-:Y:S06]  /*02f0*/  @P0 EXIT ;  /* 0x000000000000094d */ /* 0x000fec0003800000 */
[----:B------:R-:W-:Y:S01]  /*0300*/  FMUL R7, R9, R9 ;  /* 0x0000000909077220 */ /* 0x000fe20000400000 */
[----:B------:R-:W-:Y:S01]  /*0310*/  FADD R2, R13, -0.25 ;  /* 0xbe8000000d027421 */ /* 0x000fe20000000000 */
[----:B------:R-:W0:Y:S01]  /*0320*/  LDC R34, c[0x3][RZ] ;  /* 0x00c00000ff227b82 */ /* 0x000e220000000800 */
[----:B------:R-:W-:Y:S02]  /*0330*/  BSSY.RECONVERGENT B0, `(.L_x_0) ;  /* 0x0000010000007945 */ /* 0x000fe40003800200 */
[C---:B------:R-:W-:Y:S02]  /*0340*/  FFMA R3, R2.reuse, R2, R7 ;  /* 0x0000000202037223 */ /* 0x040fe40000000007 */
[----:B------:R-:W1:Y:S02]  /*0350*/  F2F.F64.F32 R6, R7 ;  /* 0x0000000700067310 */ /* 0x000e640000201800 */
[----:B------:R-:W-:-:S04]  /*0360*/  FADD R2, R2, R3 ;  /* 0x0000000302027221 */ /* 0x000fc80000000000 */
[----:B------:R-:W-:-:S06]  /*0370*/  FMUL R2, R3, R2 ;  /* 0x0000000203027220 */ /* 0x000fcc0000400000 */
[----:B------:R-:W2:Y:S01]  /*0380*/  F2F.F64.F32 R2, R2 ;  /* 0x0000000200027310 */ /* 0x000ea20000201800 */
[----:B-1----:R-:W-:-:S08]  /*0390*/  DMUL R4, R6, 0.25 ;  /* 0x3fd0000006047828 */ /* 0x002fd00000000000 */
[----:B--2---:R-:W-:-:S14]  /*03a0*/  DSETP.GT.AND P0, PT, R4, R2, PT ;  /* 0x000000020400722a */ /* 0x004fdc0003f04000 */
[----:B------:R-:W1:Y:S01]  /*03b0*/  @P0 LDC R39, c[0x3][RZ] ;  /* 0x00c00000ff270b82 */ /* 0x000e620000000800 */
[----:B------:R-:W-:Y:S05]  /*03c0*/  @P0 BRA `(.L_x_1) ;  /* 0x0000000000180947 */ /* 0x000fea0003800000 */
[----:B------:R-:W2:Y:S01]  /*03d0*/  F2F.F64.F32 R2, R13 ;  /* 0x0000000d00027310 */ /* 0x000ea20000201800 */
[----:B-1----:R-:W-:Y:S01]  /*03e0*/  IMAD.MOV.U32 R39, RZ, RZ, RZ ;  /* 0x000000ffff277224 */ /* 0x002fe200078e00ff */
[----:B--2---:R-:W-:-:S08]  /*03f0*/  DADD R2, R2, 1 ;  /* 0x3ff0000002027429 */ /* 0x004fd00000000000 */
[----:B------:R-:W-:-:S08]  /*0400*/  DFMA R2, R2, R2, R6 ;  /* 0x000000020202722b */ /* 0x000fd00000000006 */
[----:B------:R-:W-:-:S14]  /*0410*/  DSETP.GEU.AND P0, PT, R2, 0.0625, PT ;  /* 0x3fb000000200742a */ /* 0x000fdc0003f0e000 */
[----:B------:R-:W2:Y:S02]  /*0420*/  @!P0 LDC R39, c[0x3][RZ] ;  /* 0x00c00000ff278b82 */ /* 0x000ea40000000800 */
.L_x_1:
[----:B------:R-:W-:Y:S05]  /*0430*/  BSYNC.RECONVERGENT B0 ;  /* 0x0000000000007941 */ /* 0x000fea0003800200 */
.L_x_0:
[----:B012---:R-:W-:Y:S01]  /*0440*/  ISETP.GE.AND P0, PT, R39, R34, PT ;  /* 0x000000222700720c */ /* 0x007fe20003f06270 */
[----:B------:R-:W-:Y:S01]  /*0450*/  BSSY.RECONVERGENT B0, `(.L_x_2) ;  /* 0x0000012000007945 */ /* 0x000fe20003800200 */
[----:B------:R-:W-:-:S11]  /*0460*/  MOV R3, RZ ;  /* 0x000000ff00037202 */ /* 0x000fd60000000f00 */
[----:B------:R-:W-:Y:S05]  /*0470*/  @P0 BRA `(.L_x_3) ;  /* 0x00000000003c0947 */ /* 0x000fea0003800000 */
[----:B------:R-:W-:Y:S01]  /*0480*/  IMAD.MOV.U32 R2, RZ, RZ, RZ ;  /* 0x000000ffff027224 */ /* 0x000fe200078e00ff */
[----:B------:R-:W-:Y:S01]  /*0490*/  CS2R R4, SRZ ;  /* 0x0000000000047805 */ /* 0x000fe2000001ff00 */
[----:B------:R-:W-:-:S07]  /*04a0*/  IMAD.MOV.U32 R7, RZ, RZ, RZ ;  /* 0x000000ffff077224 */ /* 0x000fce00078e00ff */
.L_x_4:
[-C--:B------:R-:W-:Y:S01]  /*04b0*/  FMUL R6, R7, R4.reuse ;  /* 0x0000000407067220 */ /* 0x080fe20000400000 */
[----:B------:R-:W-:Y:S01]  /*04c0*/  FADD R2, R5, -R2 ;  /* 0x8000000205027221 */ /* 0x000fe20000000000 */
[----:B------:R-:W-:Y:S02]  /*04d0*/  IADD3 R39, PT, PT, R39, 0x1, RZ ;  /* 0x0000000127277810 */ /* 0x000fe40007ffe0ff */
[----:B------:R-:W-:Y:S01]  /*04e0*/  FFMA R4, R7, R4, R6 ;  /* 0x0000000407047223 */ /* 0x000fe20000000006 */
[----:B------:R-:W-:Y:S01]  /*04f0*/  FADD R7, R13, R2 ;  /* 0x000000020d077221 */ /* 0x000fe20000000000 */
[----:B------:R-:W-:Y:S02]  /*0500*/  ISETP.GE.AND P0, PT, R39, R34, PT ;  /* 0x000000222700720c */ /* 0x000fe40003f06270 */
[----:B------:R-:W-:Y:S01]  /*0510*/  FADD R4, R9, R4 ;  /* 0x0000000409047221 */ /* 0x000fe20000000000 */
[----:B------:R-:W-:-:S03]  /*0520*/  FMUL R5, R7, R7 ;  /* 0x0000000707057220 */ /* 0x000fc60000400000 */
[----:B------:R-:W-:-:S04]  /*0530*/  FMUL R2, R4, R4 ;  /* 0x0000000404027220 */ /* 0x000fc80000400000 */
[----:B------:R-:W-:-:S05]  /*0540*/  FADD R3, R5, R2 ;  /* 0x0000000205037221 */ /* 0x000fca0000000000 */
[----:B------:R-:W-:-:S13]  /*0550*/  FSETP.LT.AND P1, PT, R3, 4, PT ;  /* 0x408000000300780b */ /* 0x000fda0003f21000 */
[----:B------:R-:W-:Y:S05]  /*0560*/  @!P0 BRA P1, `(.L_x_4) ;  /* 0xfffffffc00d08947 */ /* 0x000fea000083ffff */
.L_x_3:
[----:B------:R-:W-:Y:S05]  /*0570*/  BSYNC.RECONVERGENT B0 ;  /* 0x0000000000007941 */ /* 0x000fea0003800200 */
.L_x_2:
[----:B------:R-:W-:Y:S01]  /*0580*/  ISETP.NE.AND P0, PT, R39, R34, PT ;  /* 0x000000222700720c */ /* 0x000fe20003f05270 */
[----:B------:R-:W-:Y:S01]  /*0590*/  BSSY.RECONVERGENT B0, `(.L_x_5) ;  /* 0x00000ef000007945 */ /* 0x000fe20003800200 */
[----:B------:R-:W-:Y:S02]  /*05a0*/  PRMT R4, RZ, 0x7610, R4 ;  /* 0x00007610ff047816 */ /* 0x000fe40000000004 */
[----:B------:R-:W-:-:S09]  /*05b0*/  PRMT R5, RZ, 0x7610, R5 ;  /* 0x00007610ff057816 */ /* 0x000fd20000000005 */
[----:B------:R-:W-:Y:S05]  /*05c0*/  @!P0 BRA `(.L_x_6) ;  /* 0x0000000c00ac8947 */ /* 0x000fea0003800000 */
[----:B------:R-:W-:Y:S01]  /*05d0*/  FSETP.GEU.AND P0, PT, R3, 1.175494350822287508e-38, PT ;  /* 0x008000000300780b */ /* 0x000fe20003f0e000 */
[----:B------:R-:W0:Y:S01]  /*05e0*/  MUFU.RCP64H R31, 2 ;  /* 0x40000000001f7908 */ /* 0x000e220000001800 */
[----:B------:R-:W-:Y:S02]  /*05f0*/  HFMA2 R5, -RZ, RZ, 2, 0 ;  /* 0x40000000ff057431 */ /* 0x000fe400000001ff */
[----:B------:R-:W-:Y:S01]  /*0600*/  IMAD.MOV.U32 R4, RZ, RZ, 0x0 ;  /* 0x00000000ff047424 */ /* 0x000fe200078e00ff */
[----:B------:R-:W-:Y:S01]  /*0610*/  MOV R35, 0x3dc6b27f ;  /* 0x3dc6b27f00237802 */ /* 0x000fe20000000f00 */
[----:B------:R-:W-:Y:S01]  /*0620*/  IMAD.MOV.U32 R30, RZ, RZ, RZ ;  /* 0x000000ffff1e7224 */ /* 0x000fe200078e00ff */
[----:B------:R-:W-:Y:S01]  /*0630*/  MOV R10, 0x8b7a8b04 ;  /* 0x8b7a8b04000a7802 */ /* 0x000fe20000000f00 */
[----:B------:R-:W-:Y:S02]  /*0640*/  IMAD.MOV.U32 R8, RZ, RZ, 0x3ae80f1e ;  /* 0x3ae80f1eff087424 */ /* 0x000fe400078e00ff */
[----:B------:R-:W-:-:S02]  /*0650*/  HFMA2 R13, -RZ, RZ, 1.7373046875, -0.199951171875 ;  /* 0x3ef3b266ff0d7431 */ /* 0x000fc400000001ff */
[----:B------:R-:W-:Y:S01]  /*0660*/  IMAD.MOV.U32 R9, RZ, RZ, 0x3eb1380b ;  /* 0x3eb1380bff097424 */ /* 0x000fe200078e00ff */
[----:B------:R-:W-:Y:S01]  /*0670*/  MOV R18, 0x923be72d ;  /* 0x923be72d00127802 */ /* 0x000fe20000000f00 */
[----:B------:R-:W-:Y:S01]  /*0680*/  IMAD.MOV.U32 R11, RZ, RZ, 0x3ed0ee25 ;  /* 0x3ed0ee25ff0b7424 */ /* 0x000fe200078e00ff */
[----:B------:R-:W-:Y:S01]  /*0690*/  MOV R21, 0x3f899999 ;  /* 0x3f89999900157802 */ /* 0x000fe20000000f00 */
[----:B------:R-:W-:Y:S01]  /*06a0*/  @!P0 FMUL R3, R3, 8388608 ;  /* 0x4b00000003038820 */ /* 0x000fe20000400000 */
[----:B------:R-:W-:Y:S01]  /*06b0*/  IMAD.MOV.U32 R12, RZ, RZ, -0x60fd9891 ;  /* 0x9f02676fff0c7424 */ /* 0x000fe200078e00ff */
[----:B------:R-:W-:Y:S01]  /*06c0*/  UMOV UR4, 0x0 ;  /* 0x0000000000047882 */ /* 0x000fe20000000000 */
[----:B------:R-:W-:Y:S01]  /*06d0*/  IMAD.MOV.U32 R36, RZ, RZ, 0x7f800000 ;  /* 0x7f800000ff247424 */ /* 0x000fe200078e00ff */
[----:B------:R-:W-:Y:S01]  /*06e0*/  UMOV UR5, 0x3ff00000 ;  /* 0x3ff0000000057882 */ /* 0x000fe20000000000 */
[----:B------:R-:W-:Y:S01]  /*06f0*/  VIADD R2, R3, 0xc0cafb0d ;  /* 0xc0cafb0d03027836 */ /* 0x000fe20000000000 */
[----:B0-----:R-:W-:Y:S01]  /*0700*/  DFMA R4, R30, -R4, 1 ;  /* 0x3ff000001e04742b */ /* 0x001fe20000000804 */
[----:B------:R-:W-:Y:S01]  /*0710*/  IMAD.MOV.U32 R16, RZ, RZ, 0x2d1b5154 ;  /* 0x2d1b5154ff107424 */ /* 0x000fe200078e00ff */
[----:B------:R-:W-:Y:S01]  /*0720*/  BSSY.RECONVERGENT B1, `(.L_x_7) ;  /* 0x000009f000017945 */ /* 0x000fe20003800200 */
[----:B------:R-:W-:Y:S01]  /*0730*/  IMAD.MOV.U32 R17, RZ, RZ, 0x3f3c71c7 ;  /* 0x3f3c71c7ff117424 */ /* 0x000fe200078e00ff */
[----:B------:R-:W-:Y:S01]  /*0740*/  LOP3.LUT R6, R2, 0xff800000, RZ, 0xc0, !PT ;  /* 0xff80000002067812 */ /* 0x000fe200078ec0ff */
[----:B------:R-:W-:-:S02]  /*0750*/  IMAD.MOV.U32 R19, RZ, RZ, 0x3f624924 ;  /* 0x3f624924ff137424 */ /* 0x000fc400078e00ff */
[----:B------:R-:W-:Y:S01]  /*0760*/  IMAD.MOV.U32 R20, RZ, RZ, -0x66665c3c ;  /* 0x9999a3c4ff147424 */ /* 0x000fe200078e00ff */
[----:B------:R-:W-:Y:S01]  /*0770*/  DFMA R4, R4, R4, R4 ;  /* 0x000000040404722b */ /* 0x000fe20000000004 */
[----:B------:R-:W-:-:S04]  /*0780*/  IMAD.IADD R2, R3, 0x1, -R6 ;  /* 0x0000000103027824 */ /* 0x000fc800078e0a06 */
[----:B------:R-:W-:Y:S01]  /*0790*/  FADD R14, R2, -1 ;  /* 0xbf800000020e7421 */ /* 0x000fe20000000000 */
[----:B------:R-:W-:Y:S02]  /*07a0*/  FSEL R2, RZ, -23, P0 ;  /* 0xc1b80000ff027808 */ /* 0x000fe40000000000 */
[----:B------:R-:W-:Y:S01]  /*07b0*/  DFMA R30, R30, R4, R30 ;  /* 0x000000041e1e722b */ /* 0x000fe2000000001e */
[----:B------:R-:W-:Y:S01]  /*07c0*/  FFMA R7, R14, R35, -0.16845393180847167969 ;  /* 0xbe2c7f300e077423 */ /* 0x000fe20000000023 */
[----:B------:R-:W-:-:S03]  /*07d0*/  ISETP.GT.U32.AND P0, PT, R3, 0x7f7fffff, PT ;  /* 0x7f7fffff0300780c */ /* 0x000fc60003f04070 */
[----:B------:R-:W-:-:S03]  /*07e0*/  FFMA R7, R14, R7, 0.1716887056827545166 ;  /* 0x3e2fcf2a0e077423 */ /* 0x000fc60000000007 */
[----:B------:R-:W-:Y:S01]  /*07f0*/  DMUL R22, RZ, R30 ;  /* 0x0000001eff167228 */ /* 0x000fe20000000000 */
[----:B------:R-:W-:-:S04]  /*0800*/  FFMA R7, R14, R7, -0.17900948226451873779 ;  /* 0xbe374e430e077423 */ /* 0x000fc80000000007 */
[----:B------:R-:W-:-:S03]  /*0810*/  FFMA R7, R14, R7, 0.20512372255325317383 ;  /* 0x3e520bf40e077423 */ /* 0x000fc60000000007 */
[----:B------:R-:W-:Y:S01]  /*0820*/  DFMA R22, RZ, R30, R22 ;  /* 0x0000001eff16722b */ /* 0x000fe20000000016 */
[----:B------:R-:W-:-:S04]  /*0830*/  FFMA R7, R14, R7, -0.24046532809734344482 ;  /* 0xbe763c8b0e077423 */ /* 0x000fc80000000007 */
[----:B------:R-:W-:-:S03]  /*0840*/  FFMA R7, R14, R7, 0.28857114911079406738 ;  /* 0x3e93bf990e077423 */ /* 0x000fc60000000007 */
[----:B------:R-:W-:Y:S01]  /*0850*/  DMUL R24, R22, R22 ;  /* 0x0000001616187228 */ /* 0x000fe20000000000 */
[----:B------:R-:W-:-:S04]  /*0860*/  FFMA R7, R14, R7, -0.36067417263984680176 ;  /* 0xbeb8aa490e077423 */ /* 0x000fc80000000007 */
[----:B------:R-:W-:-:S03]  /*0870*/  FFMA R7, R14, R7, 0.48089820146560668945 ;  /* 0x3ef6384a0e077423 */ /* 0x000fc60000000007 */
[----:B------:R-:W-:Y:S01]  /*0880*/  DFMA R4, R24, R8, R10 ;  /* 0x000000081804722b */ /* 0x000fe2000000000a */
[----:B------:R-:W-:-:S04]  /*0890*/  FFMA R7, R14, R7, -0.72134751081466674805 ;  /* 0xbf38aa3b0e077423 */ /* 0x000fc80000000007 */
[C---:B------:R-:W-:Y:S01]  /*08a0*/  FMUL R15, R14.reuse, R7 ;  /* 0x000000070e0f7220 */ /* 0x040fe20000400000 */
[----:B------:R-:W-:Y:S01]  /*08b0*/  I2FP.F32.S32 R7, R6 ;  /* 0x0000000600077245 */ /* 0x000fe20000201400 */
[----:B------:R-:W-:Y:S01]  /*08c0*/  IMAD.MOV.U32 R6, RZ, RZ, -0x105c611 ;  /* 0xfefa39efff067424 */ /* 0x000fe200078e00ff */
[----:B------:R-:W-:Y:S01]  /*08d0*/  DFMA R4, R24, R4, R12 ;  /* 0x000000041804722b */ /* 0x000fe2000000000c */
[C---:B------:R-:W-:Y:S02]  /*08e0*/  FMUL R15, R14.reuse, R15 ;  /* 0x0000000f0e0f7220 */ /* 0x040fe40000400000 */
[----:B------:R-:W-:Y:S01]  /*08f0*/  FFMA R2, R7, 1.1920928955078125e-07, R2 ;  /* 0x3400000007027823 */ /* 0x000fe20000000002 */
[----:B------:R-:W-:Y:S02]  /*0900*/  IMAD.MOV.U32 R7, RZ, RZ, 0x3fe62e42 ;  /* 0x3fe62e42ff077424 */ /* 0x000fe400078e00ff */
[----:B------:R-:W-:Y:S01]  /*0910*/  FFMA R15, R14, 1.4426950216293334961, R15 ;  /* 0x3fb8aa3b0e0f7823 */ /* 0x000fe2000000000f */
[----:B------:R-:W-:-:S03]  /*0920*/  IMAD.MOV.U32 R14, RZ, RZ, -0x5654f6aa ;  /* 0xa9ab0956ff0e7424 */ /* 0x000fc600078e00ff */
[----:B------:R-:W-:Y:S01]  /*0930*/  FADD R2, R2, R15 ;  /* 0x0000000f02027221 */ /* 0x000fe20000000000 */
[----:B------:R-:W-:Y:S01]  /*0940*/  MOV R15, 0x3f1745cb ;  /* 0x3f1745cb000f7802 */ /* 0x000fe20000000f00 */
[C---:B------:R-:W-:Y:S01]  /*0950*/  @P0 FFMA R2, R3.reuse, R36, +INF ;  /* 0x7f80000003020423 */ /* 0x040fe20000000024 */
[----:B------:R-:W-:Y:S01]  /*0960*/  FSETP.NEU.AND P0, PT, R3, RZ, PT ;  /* 0x000000ff0300720b */ /* 0x000fe20003f0d000 */
[----:B------:R-:W-:-:S03]  /*0970*/  DFMA R26, R6, -UR4, R22 ;  /* 0x80000004061a7c2b */ /* 0x000fc60008000016 */
[----:B------:R-:W-:Y:S01]  /*0980*/  DFMA R4, R24, R4, R14 ;  /* 0x000000041804722b */ /* 0x000fe2000000000e */
[----:B------:R-:W-:Y:S01]  /*0990*/  FSEL R38, R2, -INF , P0 ;  /* 0xff80000002267808 */ /* 0x000fe20000000000 */
[----:B------:R-:W-:-:S03]  /*09a0*/  DADD R2, RZ, -R22 ;  /* 0x00000000ff027229 */ /* 0x000fc60000000816 */
[----:B------:R-:W-:-:S03]  /*09b0*/  FSETP.GEU.AND P0, PT, R38, 1.175494350822287508e-38, PT ;  /* 0x008000002600780b */ /* 0x000fc60003f0e000 */
[----:B------:R-:W-:Y:S02]  /*09c0*/  DFMA R4, R24, R4, R16 ;  /* 0x000000041804722b */ /* 0x000fe40000000010 */
[----:B------:R-:W-:Y:S01]  /*09d0*/  DADD R32, R2, R2 ;  /* 0x0000000002207229 */ /* 0x000fe20000000002 */
[----:B------:R-:W-:Y:S02]  /*09e0*/  IMAD.MOV.U32 R2, RZ, RZ, -0x105c611 ;  /* 0xfefa39efff027424 */ /* 0x000fe400078e00ff */
[----:B------:R-:W-:-:S03]  /*09f0*/  IMAD.MOV.U32 R3, RZ, RZ, 0x3fe62e42 ;  /* 0x3fe62e42ff037424 */ /* 0x000fc600078e00ff */
[----:B------:R-:W-:Y:S02]  /*0a00*/  DFMA R4, R24, R4, R18 ;  /* 0x000000041804722b */ /* 0x000fe40000000012 */
[----:B------:R-:W-:Y:S01]  /*0a10*/  @!P0 FMUL R38, R38, 8388608 ;  /* 0x4b00000026268820 */ /* 0x000fe20000400000 */
[----:B------:R-:W-:-:S04]  /*0a20*/  DFMA R32, RZ, -R22, R32 ;  /* 0x80000016ff20722b */ /* 0x000fc80000000020 */
[C---:B------:R-:W-:Y:S01]  /*0a30*/  IADD3 R37, PT, PT, R38.reuse, -0x3f3504f3, RZ ;  /* 0xc0cafb0d26257810 */ /* 0x040fe20007ffe0ff */
[----:B------:R-:W-:Y:S01]  /*0a40*/  DFMA R28, R24, R4, R20 ;  /* 0x00000004181c722b */ /* 0x000fe20000000014 */
[C---:B------:R-:W-:Y:S01]  /*0a50*/  FSETP.NEU.AND P1, PT, R38.reuse, RZ, PT ;  /* 0x000000ff2600720b */ /* 0x040fe20003f2d000 */
[----:B------:R-:W-:Y:S01]  /*0a60*/  IMAD.MOV.U32 R4, RZ, RZ, 0x55555554 ;  /* 0x55555554ff047424 */ /* 0x000fe200078e00ff */
[----:B------:R-:W-:Y:S01]  /*0a70*/  LOP3.LUT R37, R37, 0xff800000, RZ, 0xc0, !PT ;  /* 0xff80000025257812 */ /* 0x000fe200078ec0ff */
[----:B------:R-:W-:Y:S01]  /*0a80*/  IMAD.MOV.U32 R5, RZ, RZ, 0x3fb55555 ;  /* 0x3fb55555ff057424 */ /* 0x000fe200078e00ff */
[----:B------:R-:W-:Y:S02]  /*0a90*/  DMUL R32, R30, R32 ;  /* 0x000000201e207228 */ /* 0x000fe40000000000 */
[-C--:B------:R-:W-:Y:S02]  /*0aa0*/  IADD3 R40, PT, PT, R38, -R37.reuse, RZ ;  /* 0x8000002526287210 */ /* 0x080fe40007ffe0ff */
[----:B------:R-:W-:Y:S01]  /*0ab0*/  I2FP.F32.S32 R37, R37 ;  /* 0x0000002500257245 */ /* 0x000fe20000201400 */
[----:B------:R-:W-:-:S02]  /*0ac0*/  DFMA R28, R24, R28, R4 ;  /* 0x0000001c181c722b */ /* 0x000fc40000000004 */
[----:B------:R-:W-:-:S04]  /*0ad0*/  FADD R30, R40, -1 ;  /* 0xbf800000281e7421 */ /* 0x000fc80000000000 */
[C---:B------:R-:W-:Y:S02]  /*0ae0*/  FFMA R31, R30.reuse, R35, -0.16845393180847167969 ;  /* 0xbe2c7f301e1f7423 */ /* 0x040fe40000000023 */
[----:B------:R-:W-:Y:S02]  /*0af0*/  DMUL R28, R24, R28 ;  /* 0x0000001c181c7228 */ /* 0x000fe40000000000 */
[----:B------:R-:W-:Y:S01]  /*0b00*/  DFMA R24, -R2, -1, R26 ;  /* 0xbff000000218782b */ /* 0x000fe2000000011a */
[----:B------:R-:W-:-:S04]  /*0b10*/  FFMA R31, R30, R31, 0.1716887056827545166 ;  /* 0x3e2fcf2a1e1f7423 */ /* 0x000fc8000000001f */
[C---:B------:R-:W-:Y:S01]  /*0b20*/  FFMA R31, R30.reuse, R31, -0.17900948226451873779 ;  /* 0xbe374e431e1f7423 */ /* 0x040fe2000000001f */
[C---:B------:R-:W-:Y:S02]  /*0b30*/  DFMA R28, R22.reuse, R28, R32 ;  /* 0x0000001c161c722b */ /* 0x040fe40000000020 */
[----:B------:R-:W-:Y:S01]  /*0b40*/  DADD R24, -R22, R24 ;  /* 0x0000000016187229 */ /* 0x000fe20000000118 */
[C---:B------:R-:W-:Y:S01]  /*0b50*/  FFMA R31, R30.reuse, R31, 0.20512372255325317383 ;  /* 0x3e520bf41e1f7423 */ /* 0x040fe2000000001f */
[----:B------:R-:W-:Y:S01]  /*0b60*/  IMAD.MOV.U32 R22, RZ, RZ, -0x25f2dc ;  /* 0xffda0d24ff167424 */ /* 0x000fe200078e00ff */
[----:B------:R-:W-:Y:S02]  /*0b70*/  MOV R23, 0x3c7777d0 ;  /* 0x3c7777d000177802 */ /* 0x000fe40000000f00 */
[----:B------:R-:W-:-:S03]  /*0b80*/  FFMA R31, R30, R31, -0.24046532809734344482 ;  /* 0xbe763c8b1e1f7423 */ /* 0x000fc6000000001f */
[----:B------:R-:W-:Y:S01]  /*0b90*/  DADD R28, R28, -R24 ;  /* 0x000000001c1c7229 */ /* 0x000fe20000000818 */
[C---:B------:R-:W-:Y:S01]  /*0ba0*/  FFMA R31, R30.reuse, R31, 0.28857114911079406738 ;  /* 0x3e93bf991e1f7423 */ /* 0x040fe2000000001f */
[----:B------:R-:W-:Y:S01]  /*0bb0*/  MOV R24, 0x3b39803f ;  /* 0x3b39803f00187802 */ /* 0x000fe20000000f00 */
[----:B------:R-:W-:Y:S02]  /*0bc0*/  IMAD.MOV.U32 R25, RZ, RZ, 0x3c7abc9e ;  /* 0x3c7abc9eff197424 */ /* 0x000fe400078e00ff */
[----:B------:R-:W-:-:S04]  /*0bd0*/  FFMA R31, R30, R31, -0.36067417263984680176 ;  /* 0xbeb8aa491e1f7423 */ /* 0x000fc8000000001f */
[----:B------:R-:W-:Y:S01]  /*0be0*/  DFMA R28, R24, -UR4, R28 ;  /* 0x80000004181c7c2b */ /* 0x000fe2000800001c */
[----:B------:R-:W-:-:S04]  /*0bf0*/  FFMA R31, R30, R31, 0.48089820146560668945 ;  /* 0x3ef6384a1e1f7423 */ /* 0x000fc8000000001f */
[----:B------:R-:W-:-:S03]  /*0c00*/  FFMA R31, R30, R31, -0.72134751081466674805 ;  /* 0xbf38aa3b1e1f7423 */ /* 0x000fc6000000001f */
[----:B------:R-:W-:Y:S01]  /*0c10*/  DADD R28, R26, R28 ;  /* 0x000000001a1c7229 */ /* 0x000fe2000000001c */
[----:B------:R-:W-:Y:S01]  /*0c20*/  FMUL R31, R30, R31 ;  /* 0x0000001f1e1f7220 */ /* 0x000fe20000400000 */
[----:B------:R-:W-:Y:S02]  /*0c30*/  FSEL R26, RZ, -23, P0 ;  /* 0xc1b80000ff1a7808 */ /* 0x000fe40000000000 */
[----:B------:R-:W-:Y:S01]  /*0c40*/  ISETP.GT.U32.AND P0, PT, R38, 0x7f7fffff, PT ;  /* 0x7f7fffff2600780c */ /* 0x000fe20003f04070 */
[C---:B------:R-:W-:Y:S01]  /*0c50*/  FMUL R31, R30.reuse, R31 ;  /* 0x0000001f1e1f7220 */ /* 0x040fe20000400000 */
[----:B------:R-:W-:Y:S01]  /*0c60*/  MOV R27, 0x3ff71547 ;  /* 0x3ff71547001b7802 */ /* 0x000fe20000000f00 */
[----:B------:R-:W-:Y:S01]  /*0c70*/  FFMA R37, R37, 1.1920928955078125e-07, R26 ;  /* 0x3400000025257823 */ /* 0x000fe2000000001a */
[----:B------:R-:W-:Y:S01]  /*0c80*/  DMUL R32, R28, R22 ;  /* 0x000000161c207228 */ /* 0x000fe20000000000 */
[----:B------:R-:W-:Y:S02]  /*0c90*/  IMAD.MOV.U32 R26, RZ, RZ, 0x652b82fe ;  /* 0x652b82feff1a7424 */ /* 0x000fe400078e00ff */
[----:B------:R-:W-:-:S04]  /*0ca0*/  FFMA R30, R30, 1.4426950216293334961, R31 ;  /* 0x3fb8aa3b1e1e7823 */ /* 0x000fc8000000001f */
[----:B------:R-:W-:Y:S01]  /*0cb0*/  FADD R30, R37, R30 ;  /* 0x0000001e251e7221 */ /* 0x000fe20000000000 */
[----:B------:R-:W-:Y:S01]  /*0cc0*/  MOV R37, 0xfffffc01 ;  /* 0xfffffc0100257802 */ /* 0x000fe20000000f00 */
[----:B------:R-:W-:Y:S01]  /*0cd0*/  DFMA R32, R28, R26, R32 ;  /* 0x0000001a1c20722b */ /* 0x000fe20000000020 */
[----:B------:R-:W-:Y:S01]  /*0ce0*/  @P0 FFMA R30, R38, R36, +INF ;  /* 0x7f800000261e0423 */ /* 0x000fe20000000024 */
[----:B------:R-:W0:Y:S04]  /*0cf0*/  I2F.F64 R28, R39 ;  /* 0x00000027001c7312 */ /* 0x000e280000201c00 */
[----:B------:R-:W-:Y:S02]  /*0d00*/  FSEL R38, R30, -INF , P1 ;  /* 0xff8000001e267808 */ /* 0x000fe40000800000 */
[----:B------:R-:W-:-:S02]  /*0d10*/  DADD R32, -R32, 1.75 ;  /* 0x3ffc000020207429 */ /* 0x000fc40000000100 */
[----:B------:R-:W1:Y:S06]  /*0d20*/  F2F.F64.F32 R30, R38 ;  /* 0x00000026001e7310 */ /* 0x000e6c0000201800 */
[----:B0-----:R-:W-:-:S08]  /*0d30*/  DADD R28, R32, R28 ;  /* 0x00000000201c7229 */ /* 0x001fd0000000001c */
[----:B-1----:R-:W-:-:S10]  /*0d40*/  DADD R30, R28, -R30 ;  /* 0x000000001c1e7229 */ /* 0x002fd4000000081e */
[----:B------:R-:W-:Y:S01]  /*0d50*/  ISETP.GT.AND P0, PT, R31, 0xfffff, PT ;  /* 0x000fffff1f00780c */ /* 0x000fe20003f04270 */
[----:B------:R-:W-:Y:S01]  /*0d60*/  IMAD.MOV.U32 R28, RZ, RZ, R30 ;  /* 0x000000ffff1c7224 */ /* 0x000fe200078e001e */
[----:B------:R-:W-:Y:S01]  /*0d70*/  MOV R29, R31 ;  /* 0x0000001f001d7202 */ /* 0x000fe20000000f00 */
[----:B------:R-:W-:-:S10]  /*0d80*/  IMAD.MOV.U32 R40, RZ, RZ, R31 ;  /* 0x000000ffff287224 */ /* 0x000fd400078e001f */
[----:B------:R-:W-:Y:S01]  /*0d90*/  @!P0 DMUL R28, R28, 1.80143985094819840000e+16 ;  /* 0x435000001c1c8828 */ /* 0x000fe20000000000 */
[----:B------:R-:W-:-:S09]  /*0da0*/  @!P0 IMAD.MOV.U32 R37, RZ, RZ, -0x435 ;  /* 0xfffffbcbff258424 */ /* 0x000fd200078e00ff */
[----:B------:R-:W-:Y:S02]  /*0db0*/  @!P0 MOV R40, R29 ;  /* 0x0000001d00288202 */ /* 0x000fe40000000f00 */
[----:B------:R-:W-:-:S03]  /*0dc0*/  @!P0 MOV R30, R28 ;  /* 0x0000001c001e8202 */ /* 0x000fc60000000f00 */
[----:B------:R-:W-:-:S05]  /*0dd0*/  VIADD R31, R40, 0xffffffff ;  /* 0xffffffff281f7836 */ /* 0x000fca0000000000 */
[----:B------:R-:W-:-:S13]  /*0de0*/  ISETP.GT.U32.AND P1, PT, R31, 0x7feffffe, PT ;  /* 0x7feffffe1f00780c */ /* 0x000fda0003f24070 */
[----:B------:R-:W-:Y:S05]  /*0df0*/  @P1 BRA `(.L_x_8) ;  /* 0x0000000000ac1947 */ /* 0x000fea0003800000 */
[----:B------:R-:W-:Y:S01]  /*0e00*/  LOP3.LUT R28, R40, 0xfffff, RZ, 0xc0, !PT ;  /* 0x000fffff281c7812 */ /* 0x000fe200078ec0ff */
[----:B------:R-:W-:Y:S01]  /*0e10*/  UMOV UR4, 0x80000000 ;  /* 0x8000000000047882 */ /* 0x000fe20000000000 */
[----:B------:R-:W-:Y:S02]  /*0e20*/  UMOV UR5, 0x43300000 ;  /* 0x4330000000057882 */ /* 0x000fe40000000000 */
[----:B------:R-:W-:Y:S01]  /*0e30*/  LOP3.LUT R29, R28, 0x3ff00000, RZ, 0xfc, !PT ;  /* 0x3ff000001c1d7812 */ /* 0x000fe200078efcff */
[----:B------:R-:W-:Y:S01]  /*0e40*/  IMAD.MOV.U32 R28, RZ, RZ, R30 ;  /* 0x000000ffff1c7224 */ /* 0x000fe200078e001e */
[----:B------:R-:W-:Y:S02]  /*0e50*/  MOV R30, RZ ;  /* 0x000000ff001e7202 */ /* 0x000fe40000000f00 */
[----:B------:R-:W-:-:S13]  /*0e60*/  ISETP.GE.U32.AND P0, PT, R29, 0x3ff6a09f, PT ;  /* 0x3ff6a09f1d00780c */ /* 0x000fda0003f06070 */
[----:B------:R-:W-:-:S05]  /*0e70*/  @P0 IADD3 R31, PT, PT, R29, -0x100000, RZ ;  /* 0xfff000001d1f0810 */ /* 0x000fca0007ffe0ff */
[----:B------:R-:W-:-:S06]  /*0e80*/  @P0 IMAD.MOV.U32 R29, RZ, RZ, R31 ;  /* 0x000000ffff1d0224 */ /* 0x000fcc00078e001f */
[C---:B------:R-:W-:Y:S02]  /*0e90*/  DADD R42, R28.reuse, 1 ;  /* 0x3ff000001c2a7429 */ /* 0x040fe40000000000 */
[----:B------:R-:W-:-:S04]  /*0ea0*/  DADD R28, R28, -1 ;  /* 0xbff000001c1c7429 */ /* 0x000fc80000000000 */
[----:B------:R-:W0:Y:S02]  /*0eb0*/  MUFU.RCP64H R31, R43 ;  /* 0x0000002b001f7308 */ /* 0x000e240000001800 */
[----:B0-----:R-:W-:-:S08]  /*0ec0*/  DFMA R32, -R42, R30, 1 ;  /* 0x3ff000002a20742b */ /* 0x001fd0000000011e */
[----:B------:R-:W-:-:S08]  /*0ed0*/  DFMA R32, R32, R32, R32 ;  /* 0x000000202020722b */ /* 0x000fd00000000020 */
[----:B------:R-:W-:-:S08]  /*0ee0*/  DFMA R30, R30, R32, R30 ;  /* 0x000000201e1e722b */ /* 0x000fd0000000001e */
[----:B------:R-:W-:-:S08]  /*0ef0*/  DMUL R32, R28, R30 ;  /* 0x0000001e1c207228 */ /* 0x000fd00000000000 */
[----:B------:R-:W-:-:S08]  /*0f00*/  DFMA R32, R28, R30, R32 ;  /* 0x0000001e1c20722b */ /* 0x000fd00000000020 */
[----:B------:R-:W-:-:S08]  /*0f10*/  DMUL R38, R32, R32 ;  /* 0x0000002020267228 */ /* 0x000fd00000000000 */
[----:B------:R-:W-:Y:S02]  /*0f20*/  DFMA R8, R38, R8, R10 ;  /* 0x000000082608722b */ /* 0x000fe4000000000a */
[----:B------:R-:W-:-:S06]  /*0f30*/  DADD R10, R28, -R32 ;  /* 0x000000001c0a7229 */ /* 0x000fcc0000000820 */
[----:B------:R-:W-:Y:S01]  /*0f40*/  DFMA R8, R38, R8, R12 ;  /* 0x000000082608722b */ /* 0x000fe2000000000c */
[----:B------:R-:W-:Y:S01]  /*0f50*/  LEA.HI R12, R40, R37, RZ, 0xc ;  /* 0x00000025280c7211 */ /* 0x000fe200078f60ff */
[----:B------:R-:W-:Y:S01]  /*0f60*/  DADD R10, R10, R10 ;  /* 0x000000000a0a7229 */ /* 0x000fe2000000000a */
[----:B------:R-:W-:-:S03]  /*0f70*/  MOV R13, 0x43300000 ;  /* 0x43300000000d7802 */ /* 0x000fc60000000f00 */
[----:B------:R-:W-:Y:S02]  /*0f80*/  @P0 VIADD R12, R12, 0x1 ;  /* 0x000000010c0c0836 */ /* 0x000fe40000000000 */
[----:B------:R-:W-:Y:S02]  /*0f90*/  DFMA R8, R38, R8, R14 ;  /* 0x000000082608722b */ /* 0x000fe4000000000e */
[----:B------:R-:W-:Y:S01]  /*0fa0*/  DFMA R10, R28, -R32, R10 ;  /* 0x800000201c0a722b */ /* 0x000fe2000000000a */
[----:B------:R-:W-:-:S05]  /*0fb0*/  LOP3.LUT R12, R12, 0x80000000, RZ, 0x3c, !PT ;  /* 0x800000000c0c7812 */ /* 0x000fca00078e3cff */
[----:B------:R-:W-:Y:S02]  /*0fc0*/  DFMA R8, R38, R8, R16 ;  /* 0x000000082608722b */ /* 0x000fe40000000010 */
[----:B------:R-:W-:-:S06]  /*0fd0*/  DMUL R10, R30, R10 ;  /* 0x0000000a1e0a7228 */ /* 0x000fcc0000000000 */
[----:B------:R-:W-:Y:S02]  /*0fe0*/  DFMA R18, R38, R8, R18 ;  /* 0x000000082612722b */ /* 0x000fe40000000012 */
[----:B------:R-:W-:-:S06]  /*0ff0*/  DADD R8, R12, -UR4 ;  /* 0x800000040c087e29 */ /* 0x000fcc0008000000 */
[----:B------:R-:W-:Y:S02]  /*1000*/  DFMA R18, R38, R18, R20 ;  /* 0x000000122612722b */ /* 0x000fe40000000014 */
[----:B------:R-:W-:-:S06]  /*1010*/  DFMA R6, R8, R6, R32 ;  /* 0x000000060806722b */ /* 0x000fcc0000000020 */
[----:B------:R-:W-:Y:S02]  /*1020*/  DFMA R18, R38, R18, R4 ;  /* 0x000000122612722b */ /* 0x000fe40000000004 */
[----:B------:R-:W-:-:S06]  /*1030*/  DFMA R2, R8, -R2, R6 ;  /* 0x800000020802722b */ /* 0x000fcc0000000006 */
[----:B------:R-:W-:Y:S02]  /*1040*/  DMUL R18, R38, R18 ;  /* 0x0000001226127228 */ /* 0x000fe40000000000 */
[----:B------:R-:W-:-:S06]  /*1050*/  DADD R2, -R32, R2 ;  /* 0x0000000020027229 */ /* 0x000fcc0000000102 */
[----:B------:R-:W-:-:S08]  /*1060*/  DFMA R10, R32, R18, R10 ;  /* 0x00000012200a722b */ /* 0x000fd0000000000a */
[----:B------:R-:W-:-:S08]  /*1070*/  DADD R2, R10, -R2 ;  /* 0x000000000a027229 */ /* 0x000fd00000000802 */
[----:B------:R-:W-:-:S08]  /*1080*/  DFMA R2, R8, R24, R2 ;  /* 0x000000180802722b */ /* 0x000fd00000000002 */
[----:B------:R-:W-:Y:S01]  /*1090*/  DADD R6, R6, R2 ;  /* 0x0000000006067229 */ /* 0x000fe20000000002 */
[----:B------:R-:W-:Y:S10]  /*10a0*/  BRA `(.L_x_9) ;  /* 0x0000000000187947 */ /* 0x000ff40003800000 */
.L_x_8:
[----:B------:R-:W-:Y:S01]  /*10b0*/  IMAD.MOV.U32 R2, RZ, RZ, 0x0 ;  /* 0x00000000ff027424 */ /* 0x000fe200078e00ff */
[----:B------:R-:W-:Y:S02]  /*10c0*/  MOV R3, 0x7ff00000 ;  /* 0x7ff0000000037802 */ /* 0x000fe40000000f00 */
[----:B------:R-:W-:-:S04]  /*10d0*/  LOP3.LUT P0, RZ, R29, 0x7fffffff, RZ, 0xc0, !PT ;  /* 0x7fffffff1dff7812 */ /* 0x000fc8000780c0ff */
[----:B------:R-:W-:-:S10]  /*10e0*/  DFMA R2, R28, R2, +INF ;  /* 0x7ff000001c02742b */ /* 0x000fd40000000002 */
[----:B------:R-:W-:Y:S02]  /*10f0*/  FSEL R6, R2, RZ, P0 ;  /* 0x000000ff02067208 */ /* 0x000fe40000000000 */
[----:B------:R-:W-:-:S07]  /*1100*/  FSEL R7, R3, -QNAN , P0 ;  /* 0xfff0000003077808 */ /* 0x000fce0000000000 */
.L_x_9:
[----:B------:R-:W-:Y:S05]  /*1110*/  BSYNC.RECONVERGENT B1 ;  /* 0x0000000000017941 */ /* 0x000fea0003800200 */
.L_x_7:
[----:B------:R-:W-:Y:S01]  /*1120*/  ISETP.GE.AND P0, PT, R34, 0x1, PT ;  /* 0x000000012200780c */ /* 0x000fe20003f06270 */
[C---:B------:R-:W-:Y:S01]  /*1130*/  DMUL R22, R6.reuse, R22 ;  /* 0x0000001606167228 */ /* 0x040fe20000000000 */
[----:B------:R-:W-:Y:S01]  /*1140*/  I2FP.F32.S32 R3, R34 ;  /* 0x0000002200037245 */ /* 0x000fe20000201400 */
[----:B------:R-:W-:Y:S06]  /*1150*/  BSSY.RECONVERGENT B1, `(.L_x_10) ;  /* 0x000002f000017945 */ /* 0x000fec0003800200 */
[----:B------:R-:W-:-:S04]  /*1160*/  DFMA R22, R6, R26, R22 ;  /* 0x0000001a0616722b */ /* 0x000fc80000000016 */
[----:B------:R-:W-:-:S04]  /*1170*/  @!P0 FMUL R3, R3, 8388608 ;  /* 0x4b00000003038820 */ /* 0x000fc80000400000 */
[----:B------:R-:W-:Y:S01]  /*1180*/  VIADD R2, R3, 0xc0cafb0d ;  /* 0xc0cafb0d03027836 */ /* 0x000fe20000000000 */
[----:B------:R-:W-:-:S04]  /*1190*/  DMUL R22, R22, 256 ;  /* 0x4070000016167828 */ /* 0x000fc80000000000 */
[----:B------:R-:W-:-:S04]  /*11a0*/  LOP3.LUT R4, R2, 0xff800000, RZ, 0xc0, !PT ;  /* 0xff80000002047812 */ /* 0x000fc800078ec0ff */
[-C--:B------:R-:W-:Y:S02]  /*11b0*/  IADD3 R2, PT, PT, R3, -R4.reuse, RZ ;  /* 0x8000000403027210 */ /* 0x080fe40007ffe0ff */
[----:B------:R-:W-:Y:S02]  /*11c0*/  I2FP.F32.S32 R5, R4 ;  /* 0x0000000400057245 */ /* 0x000fe40000201400 */
[----:B------:R-:W-:Y:S01]  /*11d0*/  FSETP.GEU.AND P1, PT, |R23|, 6.5827683646048100446e-37, PT ;  /* 0x036000001700780b */ /* 0x000fe20003f2e200 */
[----:B------:R-:W-:Y:S01]  /*11e0*/  FADD R8, R2, -1 ;  /* 0xbf80000002087421 */ /* 0x000fe20000000000 */
[----:B------:R-:W-:Y:S02]  /*11f0*/  FSEL R2, RZ, -23, P0 ;  /* 0xc1b80000ff027808 */ /* 0x000fe40000000000 */
[----:B------:R-:W-:Y:S01]  /*1200*/  ISETP.GT.U32.AND P0, PT, R3, 0x7f7fffff, PT ;  /* 0x7f7fffff0300780c */ /* 0x000fe20003f04070 */
[----:B------:R-:W-:Y:S02]  /*1210*/  FFMA R35, R8, R35, -0.16845393180847167969 ;  /* 0xbe2c7f3008237423 */ /* 0x000fe40000000023 */
[----:B------:R-:W-:-:S02]  /*1220*/  FFMA R2, R5, 1.1920928955078125e-07, R2 ;  /* 0x3400000005027823 */ /* 0x000fc40000000002 */
[----:B------:R-:W-:-:S04]  /*1230*/  FFMA R35, R8, R35, 0.1716887056827545166 ;  /* 0x3e2fcf2a08237423 */ /* 0x000fc80000000023 */
[----:B------:R-:W-:-:S04]  /*1240*/  FFMA R35, R8, R35, -0.17900948226451873779 ;  /* 0xbe374e4308237423 */ /* 0x000fc80000000023 */
[----:B------:R-:W-:-:S04]  /*1250*/  FFMA R35, R8, R35, 0.20512372255325317383 ;  /* 0x3e520bf408237423 */ /* 0x000fc80000000023 */
[----:B------:R-:W-:-:S04]  /*1260*/  FFMA R35, R8, R35, -0.24046532809734344482 ;  /* 0xbe763c8b08237423 */ /* 0x000fc80000000023 */
[----:B------:R-:W-:-:S04]  /*1270*/  FFMA R35, R8, R35, 0.28857114911079406738 ;  /* 0x3e93bf9908237423 */ /* 0x000fc80000000023 */
[----:B------:R-:W-:-:S04]  /*1280*/  FFMA R35, R8, R35, -0.36067417263984680176 ;  /* 0xbeb8aa4908237423 */ /* 0x000fc80000000023 */
[----:B------:R-:W-:-:S04]  /*1290*/  FFMA R35, R8, R35, 0.48089820146560668945 ;  /* 0x3ef6384a08237423 */ /* 0x000fc80000000023 */
[----:B------:R-:W-:-:S04]  /*12a0*/  FFMA R35, R8, R35, -0.72134751081466674805 ;  /* 0xbf38aa3b08237423 */ /* 0x000fc80000000023 */
[----:B------:R-:W-:-:S04]  /*12b0*/  FMUL R35, R8, R35 ;  /* 0x0000002308237220 */ /* 0x000fc80000400000 */
[----:B------:R-:W-:-:S04]  /*12c0*/  FMUL R35, R8, R35 ;  /* 0x0000002308237220 */ /* 0x000fc80000400000 */
[----:B------:R-:W-:-:S04]  /*12d0*/  FFMA R35, R8, 1.4426950216293334961, R35 ;  /* 0x3fb8aa3b08237823 */ /* 0x000fc80000000023 */
[----:B------:R-:W-:Y:S01]  /*12e0*/  FADD R2, R2, R35 ;  /* 0x0000002302027221 */ /* 0x000fe20000000000 */
[C---:B------:R-:W-:Y:S01]  /*12f0*/  @P0 FFMA R2, R3.reuse, R36, +INF ;  /* 0x7f80000003020423 */ /* 0x040fe20000000024 */
[----:B------:R-:W-:-:S04]  /*1300*/  FSETP.NEU.AND P0, PT, R3, RZ, PT ;  /* 0x000000ff0300720b */ /* 0x000fc80003f0d000 */
[----:B------:R-:W-:Y:S01]  /*1310*/  FSEL R4, R2, -INF , P0 ;  /* 0xff80000002047808 */ /* 0x000fe20000000000 */
[----:B------:R-:W-:-:S05]  /*1320*/  IMAD.MOV.U32 R2, RZ, RZ, 0x1 ;  /* 0x00000001ff027424 */ /* 0x000fca00078e00ff */
[----:B------:R-:W0:Y:S08]  /*1330*/  F2F.F64.F32 R4, R4 ;  /* 0x0000000400047310 */ /* 0x000e300000201800 */
[----:B0-----:R-:W0:Y:S02]  /*1340*/  MUFU.RCP64H R3, R5 ;  /* 0x0000000500037308 */ /* 0x001e240000001800 */
[----:B0-----:R-:W-:-:S08]  /*1350*/  DFMA R8, -R4, R2, 1 ;  /* 0x3ff000000408742b */ /* 0x001fd00000000102 */
[----:B------:R-:W-:-:S08]  /*1360*/  DFMA R8, R8, R8, R8 ;  /* 0x000000080808722b */ /* 0x000fd00000000008 */
[----:B------:R-:W-:-:S08]  /*1370*/  DFMA R8, R2, R8, R2 ;  /* 0x000000080208722b */ /* 0x000fd00000000002 */
[----:B------:R-:W-:-:S08]  /*1380*/  DFMA R2, -R4, R8, 1 ;  /* 0x3ff000000402742b */ /* 0x000fd00000000108 */
[----:B------:R-:W-:-:S08]  /*1390*/  DFMA R2, R8, R2, R8 ;  /* 0x000000020802722b */ /* 0x000fd00000000008 */
[----:B------:R-:W-:-:S08]  /*13a0*/  DMUL R6, R22, R2 ;  /* 0x0000000216067228 */ /* 0x000fd00000000000 */
[----:B------:R-:W-:-:S08]  /*13b0*/  DFMA R8, -R4, R6, R22 ;  /* 0x000000060408722b */ /* 0x000fd00000000116 */
[----:B------:R-:W-:-:S10]  /*13c0*/  DFMA R2, R2, R8, R6 ;  /* 0x000000080202722b */ /* 0x000fd40000000006 */
[----:B------:R-:W-:-:S05]  /*13d0*/  FFMA R6, RZ, R5, R3 ;  /* 0x00000005ff067223 */ /* 0x000fca0000000003 */
[----:B------:R-:W-:-:S13]  /*13e0*/  FSETP.GT.AND P0, PT, |R6|, 1.469367938527859385e-39, PT ;  /* 0x001000000600780b */ /* 0x000fda0003f04200 */
[----:B------:R-:W-:Y:S05]  /*13f0*/  @P0 BRA P1, `(.L_x_11) ;  /* 0x0000000000100947 */ /* 0x000fea0000800000 */
[----:B------:R-:W-:-:S07]  /*1400*/  MOV R2, 0x1420 ;  /* 0x0000142000027802 */ /* 0x000fce0000000f00 */
[----:B------:R-:W-:Y:S05]  /*1410*/  CALL.REL.NOINC `($__internal_0_$__cuda_sm20_div_rn_f64_full) ;  /* 0x0000000000b47944 */ /* 0x000fea0003c00000 */
[----:B------:R-:W-:Y:S01]  /*1420*/  MOV R2, R14 ;  /* 0x0000000e00027202 */ /* 0x000fe20000000f00 */
[----:B------:R-:W-:-:S07]  /*1430*/  IMAD.MOV.U32 R3, RZ, RZ, R15 ;  /* 0x000000ffff037224 */ /* 0x000fce00078e000f */
.L_x_11:
[----:B------:R-:W-:Y:S05]  /*1440*/  BSYNC.RECONVERGENT B1 ;  /* 0x0000000000017941 */ /* 0x000fea0003800200 */
.L_x_10:
[----:B------:R-:W0:Y:S01]  /*1450*/  F2I.F64.TRUNC R2, R2 ;  /* 0x0000000200027311 */ /* 0x000e22000030d100 */
[----:B------:R-:W-:Y:S01]  /*1460*/  HFMA2 R5, -RZ, RZ, 0, 1.5199184417724609375e-05 ;  /* 0x000000ffff057431 */ /* 0x000fe200000001ff */
[----:B0-----:R-:W-:-:S07]  /*1470*/  PRMT R4, R2, 0x7610, R4 ;  /* 0x0000761002047816 */ /* 0x001fce0000000004 */
.L_x_6:
[----:B------:R-:W-:Y:S05]  /*1480*/  BSYNC.RECONVERGENT B0 ;  /* 0x0000000000007941 */ /* 0x000fea0003800200 */
.L_x_5:
[----:B------:R-:W0:Y:S01]  /*1490*/  LDC R7, c[0x3][0x18] ;  /* 0x00c00600ff077b82 */ /* 0x000e220000000800 */
[----:B------:R-:W-:Y:S01]  /*14a0*/  IMAD.MOV.U32 R2, RZ, RZ, RZ ;  /* 0x000000ffff027224 */ /* 0x000fe200078e00ff */
[----:B------:R-:W-:Y:S01]  /*14b0*/  IABS R10, R0 ;  /* 0x00000000000a7213 */ /* 0x000fe20000000000 */
[----:B------:R-:W1:Y:S01]  /*14c0*/  LDCU UR4, c[0x3][0x1c] ;  /* 0x00c00380ff0477ac */ /* 0x000e620008000800 */
[----:B------:R-:W2:Y:S01]  /*14d0*/  LDCU.64 UR6, c[0x0][0x380] ;  /* 0x00007000ff0677ac */ /* 0x000ea20008000a00 */
[----:B0-----:R-:W-:-:S04]  /*14e0*/  IABS R8, R7 ;  /* 0x0000000700087213 */ /* 0x001fc80000000000 */
[----:B------:R-:W0:Y:S08]  /*14f0*/  I2F.RP R6, R8 ;  /* 0x0000000800067306 */ /* 0x000e300000209400 */
[----:B0-----:R-:W0:Y:S02]  /*1500*/  MUFU.RCP R6, R6 ;  /* 0x0000000600067308 */ /* 0x001e240000001000 */
[----:B0-----:R-:W-:-:S06]  /*1510*/  VIADD R9, R6, 0xffffffe ;  /* 0x0ffffffe06097836 */ /* 0x001fcc0000000000 */
[----:B------:R-:W0:Y:S02]  /*1520*/  F2I.FTZ.U32.TRUNC.NTZ R3, R9 ;  /* 0x0000000900037305 */ /* 0x000e24000021f000 */
[----:B0-----:R-:W-:-:S05]  /*1530*/  IADD3 R11, PT, PT, RZ, -R3, RZ ;  /* 0x80000003ff0b7210 */ /* 0x001fca0007ffe0ff */
[----:B------:R-:W-:-:S04]  /*1540*/  IMAD R11, R11, R8, RZ ;  /* 0x000000080b0b7224 */ /* 0x000fc800078e02ff */
[----:B------:R-:W-:Y:S01]  /*1550*/  IMAD.HI.U32 R2, R3, R11, R2 ;  /* 0x0000000b03027227 */ /* 0x000fe200078e0002 */
[----:B------:R-:W-:-:S05]  /*1560*/  MOV R3, R10 ;  /* 0x0000000a00037202 */ /* 0x000fca0000000f00 */
        /* <DEDUP_REMOVED lines=8> */
[----:B------:R-:W-:-:S04]  /*15f0*/  LOP3.LUT R3, R0, R7, RZ, 0x3c, !PT ;  /* 0x0000000700037212 */ /* 0x000fc800078e3cff */
[----:B------:R-:W-:-:S07]  /*1600*/  ISETP.GE.AND P2, PT, R3, RZ, PT ;  /* 0x000000ff0300720c */ /* 0x000fce0003f46270 */
[----:B------:R-:W-:-:S06]  /*1610*/  @P0 IADD3 R2, PT, PT, R2, 0x1, RZ ;  /* 0x0000000102020810 */ /* 0x000fcc0007ffe0ff */
[----:B------:R-:W-:Y:S01]  /*1620*/  @!P2 IMAD.MOV R2, RZ, RZ, -R2 ;  /* 0x000000ffff02a224 */ /* 0x000fe200078e0a02 */
[----:B------:R-:W-:-:S04]  /*1630*/  @!P1 LOP3.LUT R2, RZ, R7, RZ, 0x33, !PT ;  /* 0x00000007ff029212 */ /* 0x000fc800078e33ff */
[C---:B------:R-:W-:Y:S01]  /*1640*/  IADD3 R3, PT, PT, -R2.reuse, RZ, RZ ;  /* 0x000000ff02037210 */ /* 0x040fe20007ffe1ff */
[----:B-1----:R-:W-:Y:S01]  /*1650*/  IMAD R2, R2, UR4, RZ ;  /* 0x0000000402027c24 */ /* 0x002fe2000f8e02ff */
[----:B------:R-:W0:Y:S03]  /*1660*/  LDCU.64 UR4, c[0x0][0x358] ;  /* 0x00006b00ff0477ac */ /* 0x000e260008000a00 */
[----:B------:R-:W-:-:S04]  /*1670*/  IMAD R3, R7, R3, R0 ;  /* 0x0000000307037224 */ /* 0x000fc800078e0200 */
[----:B------:R-:W-:-:S05]  /*1680*/  IMAD R3, R3, 0x3, R2 ;  /* 0x0000000303037824 */ /* 0x000fca00078e0202 */
[----:B--2---:R-:W-:-:S04]  /*1690*/  IADD3 R2, P0, PT, R3, UR6, RZ ;  /* 0x0000000603027c10 */ /* 0x004fc8000ff1e0ff */
[----:B------:R-:W-:-:S05]  /*16a0*/  LEA.HI.X.SX32 R3, R3, UR7, 0x1, P0 ;  /* 0x0000000703037c11 */ /* 0x000fca00080f0eff */
[----:B0-----:R-:W-:Y:S04]  /*16b0*/  STG.E.U8 desc[UR4][R2.64], R5 ;  /* 0x0000000502007986 */ /* 0x001fe8000c101104 */
[----:B------:R-:W-:Y:S04]  /*16c0*/  STG.E.U8 desc[UR4][R2.64+0x1], R4 ;  /* 0x0000010402007986 */ /* 0x000fe8000c101104 */
[----:B------:R-:W-:Y:S01]  /*16d0*/  STG.E.U8 desc[UR4][R2.64+0x2], R4 ;  /* 0x0000020402007986 */ /* 0x000fe2000c101104 */
[----:B------:R-:W-:Y:S05]  /*16e0*/  EXIT ;  /* 0x000000000000794d */ /* 0x000fea0003800000 */
        .weak           $__internal_0_$__cuda_sm20_div_rn_f64_full
        .type           $__internal_0_$__cuda_sm20_div_rn_f64_full,@function
        .size           $__internal_0_$__cuda_sm20_div_rn_f64_full,(.L_x_18 - $__internal_0_$__cuda_sm20_div_rn_f64_full)
$__internal_0_$__cuda_sm20_div_rn_f64_full:
[C---:B------:R-:W-:Y:S01]  /*16f0*/  FSETP.GEU.AND P0, PT, |R5|.reuse, 1.469367938527859385e-39, PT ;  /* 0x001000000500780b */ /* 0x040fe20003f0e200 */
[----:B------:R-:W-:Y:S01]  /*1700*/  IMAD.MOV.U32 R9, RZ, RZ, R23 ;  /* 0x000000ffff097224 */ /* 0x000fe200078e0017 */
[C---:B------:R-:W-:Y:S01]  /*1710*/  LOP3.LUT R6, R5.reuse, 0x800fffff, RZ, 0xc0, !PT ;  /* 0x800fffff05067812 */ /* 0x040fe200078ec0ff */
[----:B------:R-:W-:Y:S02]  /*1720*/  HFMA2 R10, -RZ, RZ, 0, 5.9604644775390625e-08 ;  /* 0x00000001ff0a7431 */ /* 0x000fe400000001ff */
[----:B------:R-:W-:Y:S01]  /*1730*/  IMAD.MOV.U32 R19, RZ, RZ, 0x1ca00000 ;  /* 0x1ca00000ff137424 */ /* 0x000fe200078e00ff */
[----:B------:R-:W-:Y:S01]  /*1740*/  LOP3.LUT R3, R5, 0x7ff00000, RZ, 0xc0, !PT ;  /* 0x7ff0000005037812 */ /* 0x000fe200078ec0ff */
[----:B------:R-:W-:Y:S01]  /*1750*/  BSSY.RECONVERGENT B2, `(.L_x_12) ;  /* 0x0000053000027945 */ /* 0x000fe20003800200 */
[----:B------:R-:W-:Y:S01]  /*1760*/  LOP3.LUT R7, R6, 0x3ff00000, RZ, 0xfc, !PT ;  /* 0x3ff0000006077812 */ /* 0x000fe200078efcff */
[----:B------:R-:W-:Y:S01]  /*1770*/  IMAD.MOV.U32 R6, RZ, RZ, R4 ;  /* 0x000000ffff067224 */ /* 0x000fe200078e0004 */
[----:B------:R-:W-:-:S02]  /*1780*/  FSETP.GEU.AND P2, PT, |R9|, 1.469367938527859385e-39, PT ;  /* 0x001000000900780b */ /* 0x000fc40003f4e200 */
[----:B------:R-:W-:Y:S01]  /*1790*/  LOP3.LUT R20, R9, 0x7ff00000, RZ, 0xc0, !PT ;  /* 0x7ff0000009147812 */ /* 0x000fe200078ec0ff */
[----:B------:R-:W-:Y:S01]  /*17a0*/  @!P0 DMUL R6, R4, 8.98846567431157953865e+307 ;  /* 0x7fe0000004068828 */ /* 0x000fe20000000000 */
[----:B------:R-:W-:Y:S02]  /*17b0*/  MOV R8, R22 ;  /* 0x0000001600087202 */ /* 0x000fe40000000f00 */
[----:B------:R-:W-:Y:S02]  /*17c0*/  ISETP.GE.U32.AND P1, PT, R20, R3, PT ;  /* 0x000000031400720c */ /* 0x000fe40003f26070 */
[----:B------:R-:W-:Y:S01]  /*17d0*/  MOV R18, R20 ;  /* 0x0000001400127202 */ /* 0x000fe20000000f00 */
[----:B------:R-:W0:Y:S04]  /*17e0*/  MUFU.RCP64H R11, R7 ;  /* 0x00000007000b7308 */ /* 0x000e280000001800 */
[----:B------:R-:W-:-:S02]  /*17f0*/  @!P2 LOP3.LUT R14, R5, 0x7ff00000, RZ, 0xc0, !PT ;  /* 0x7ff00000050ea812 */ /* 0x000fc400078ec0ff */
[----:B------:R-:W-:Y:S02]  /*1800*/  @!P0 LOP3.LUT R3, R7, 0x7ff00000, RZ, 0xc0, !PT ;  /* 0x7ff0000007038812 */ /* 0x000fe400078ec0ff */
[----:B------:R-:W-:Y:S02]  /*1810*/  @!P2 ISETP.GE.U32.AND P3, PT, R20, R14, PT ;  /* 0x0000000e1400a20c */ /* 0x000fe40003f66070 */
[----:B------:R-:W-:Y:S01]  /*1820*/  IADD3 R22, PT, PT, R3, -0x1, RZ ;  /* 0xffffffff03167810 */ /* 0x000fe20007ffe0ff */
[----:B0-----:R-:W-:-:S08]  /*1830*/  DFMA R12, R10, -R6, 1 ;  /* 0x3ff000000a0c742b */ /* 0x001fd00000000806 */
[----:B------:R-:W-:-:S08]  /*1840*/  DFMA R12, R12, R12, R12 ;  /* 0x0000000c0c0c722b */ /* 0x000fd0000000000c */
[----:B------:R-:W-:Y:S01]  /*1850*/  DFMA R14, R10, R12, R10 ;  /* 0x0000000c0a0e722b */ /* 0x000fe2000000000a */
[C---:B------:R-:W-:Y:S01]  /*1860*/  @!P2 SEL R13, R19.reuse, 0x63400000, !P3 ;  /* 0x63400000130da807 */ /* 0x040fe20005800000 */
[----:B------:R-:W-:Y:S01]  /*1870*/  @!P2 IMAD.MOV.U32 R12, RZ, RZ, RZ ;  /* 0x000000ffff0ca224 */ /* 0x000fe200078e00ff */
[----:B------:R-:W-:Y:S02]  /*1880*/  SEL R11, R19, 0x63400000, !P1 ;  /* 0x63400000130b7807 */ /* 0x000fe40004800000 */
[--C-:B------:R-:W-:Y:S02]  /*1890*/  @!P2 LOP3.LUT R13, R13, 0x80000000, R9.reuse, 0xf8, !PT ;  /* 0x800000000d0da812 */ /* 0x100fe400078ef809 */
[----:B------:R-:W-:Y:S01]  /*18a0*/  LOP3.LUT R11, R11, 0x800fffff, R9, 0xf8, !PT ;  /* 0x800fffff0b0b7812 */ /* 0x000fe200078ef809 */
[----:B------:R-:W-:Y:S01]  /*18b0*/  DFMA R16, R14, -R6, 1 ;  /* 0x3ff000000e10742b */ /* 0x000fe20000000806 */
[----:B------:R-:W-:Y:S02]  /*18c0*/  @!P2 LOP3.LUT R13, R13, 0x100000, RZ, 0xfc, !PT ;  /* 0x001000000d0da812 */ /* 0x000fe400078efcff */
[----:B------:R-:W-:-:S05]  /*18d0*/  MOV R10, R8 ;  /* 0x00000008000a7202 */ /* 0x000fca0000000f00 */
[----:B------:R-:W-:Y:S02]  /*18e0*/  DFMA R16, R14, R16, R14 ;  /* 0x000000100e10722b */ /* 0x000fe4000000000e */
[----:B------:R-:W-:-:S08]  /*18f0*/  @!P2 DFMA R10, R10, 2, -R12 ;  /* 0x400000000a0aa82b */ /* 0x000fd0000000080c */
[----:B------:R-:W-:Y:S02]  /*1900*/  DMUL R12, R16, R10 ;  /* 0x0000000a100c7228 */ /* 0x000fe40000000000 */
[----:B------:R-:W-:-:S05]  /*1910*/  @!P2 LOP3.LUT R18, R11, 0x7ff00000, RZ, 0xc0, !PT ;  /* 0x7ff000000b12a812 */ /* 0x000fca00078ec0ff */
[----:B------:R-:W-:Y:S01]  /*1920*/  VIADD R21, R18, 0xffffffff ;  /* 0xffffffff12157836 */ /* 0x000fe20000000000 */
[----:B------:R-:W-:-:S04]  /*1930*/  DFMA R14, R12, -R6, R10 ;  /* 0x800000060c0e722b */ /* 0x000fc8000000000a */
[----:B------:R-:W-:-:S04]  /*1940*/  ISETP.GT.U32.AND P0, PT, R21, 0x7feffffe, PT ;  /* 0x7feffffe1500780c */ /* 0x000fc80003f04070 */
[----:B------:R-:W-:Y:S01]  /*1950*/  ISETP.GT.U32.OR P0, PT, R22, 0x7feffffe, P0 ;  /* 0x7feffffe1600780c */ /* 0x000fe20000704470 */
[----:B------:R-:W-:-:S12]  /*1960*/  DFMA R12, R16, R14, R12 ;  /* 0x0000000e100c722b */ /* 0x000fd8000000000c */
[----:B------:R-:W-:Y:S05]  /*1970*/  @P0 BRA `(.L_x_13) ;  /* 0x00000000006c0947 */ /* 0x000fea0003800000 */
[----:B------:R-:W-:Y:S01]  /*1980*/  LOP3.LUT R9, R5, 0x7ff00000, RZ, 0xc0, !PT ;  /* 0x7ff0000005097812 */ /* 0x000fe200078ec0ff */
[----:B------:R-:W-:-:S03]  /*1990*/  IMAD.MOV.U32 R8, RZ, RZ, RZ ;  /* 0x000000ffff087224 */ /* 0x000fc600078e00ff */
[CC--:B------:R-:W-:Y:S02]  /*19a0*/  VIADDMNMX R3, R20.reuse, -R9.reuse, 0xb9600000, !PT ;  /* 0xb960000014037446 */ /* 0x0c0fe40007800909 */
[----:B------:R-:W-:Y:S02]  /*19b0*/  ISETP.GE.U32.AND P0, PT, R20, R9, PT ;  /* 0x000000091400720c */ /* 0x000fe40003f06070 */
[----:B------:R-:W-:Y:S02]  /*19c0*/  VIMNMX R3, PT, PT, R3, 0x46a00000, PT ;  /* 0x46a0000003037848 */ /* 0x000fe40003fe0100 */
[----:B------:R-:W-:-:S05]  /*19d0*/  SEL R16, R19, 0x63400000, !P0 ;  /* 0x6340000013107807 */ /* 0x000fca0004000000 */
[----:B------:R-:W-:-:S05]  /*19e0*/  IMAD.IADD R16, R3, 0x1, -R16 ;  /* 0x0000000103107824 */ /* 0x000fca00078e0a10 */
[----:B------:R-:W-:-:S06]  /*19f0*/  IADD3 R9, PT, PT, R16, 0x7fe00000, RZ ;  /* 0x7fe0000010097810 */ /* 0x000fcc0007ffe0ff */
[----:B------:R-:W-:-:S10]  /*1a00*/  DMUL R14, R12, R8 ;  /* 0x000000080c0e7228 */ /* 0x000fd40000000000 */
[----:B------:R-:W-:-:S13]  /*1a10*/  FSETP.GTU.AND P0, PT, |R15|, 1.469367938527859385e-39, PT ;  /* 0x001000000f00780b */ /* 0x000fda0003f0c200 */
[----:B------:R-:W-:Y:S05]  /*1a20*/  @P0 BRA `(.L_x_14) ;  /* 0x0000000000940947 */ /* 0x000fea0003800000 */
[----:B------:R-:W-:Y:S01]  /*1a30*/  DFMA R6, R12, -R6, R10 ;  /* 0x800000060c06722b */ /* 0x000fe2000000000a */
[----:B------:R-:W-:-:S09]  /*1a40*/  MOV R8, RZ ;  /* 0x000000ff00087202 */ /* 0x000fd20000000f00 */
[C---:B------:R-:W-:Y:S02]  /*1a50*/  FSETP.NEU.AND P0, PT, R7.reuse, RZ, PT ;  /* 0x000000ff0700720b */ /* 0x040fe40003f0d000 */
[----:B------:R-:W-:-:S04]  /*1a60*/  LOP3.LUT R3, R7, 0x80000000, R5, 0x48, !PT ;  /* 0x8000000007037812 */ /* 0x000fc800078e4805 */
[----:B------:R-:W-:-:S07]  /*1a70*/  LOP3.LUT R9, R3, R9, RZ, 0xfc, !PT ;  /* 0x0000000903097212 */ /* 0x000fce00078efcff */
[----:B------:R-:W-:Y:S05]  /*1a80*/  @!P0 BRA `(.L_x_14) ;  /* 0x00000000007c8947 */ /* 0x000fea0003800000 */
[----:B------:R-:W-:Y:S01]  /*1a90*/  IMAD.MOV R5, RZ, RZ, -R16 ;  /* 0x000000ffff057224 */ /* 0x000fe200078e0a10 */
[----:B------:R-:W-:Y:S01]  /*1aa0*/  MOV R4, RZ ;  /* 0x000000ff00047202 */ /* 0x000fe20000000f00 */
[----:B------:R-:W-:-:S05]  /*1ab0*/  DMUL.RP R8, R12, R8 ;  /* 0x000000080c087228 */ /* 0x000fca0000008000 */
[----:B------:R-:W-:-:S05]  /*1ac0*/  DFMA R4, R14, -R4, R12 ;  /* 0x800000040e04722b */ /* 0x000fca000000000c */
[----:B------:R-:W-:Y:S02]  /*1ad0*/  LOP3.LUT R3, R9, R3, RZ, 0x3c, !PT ;  /* 0x0000000309037212 */ /* 0x000fe400078e3cff */
[----:B------:R-:W-:-:S04]  /*1ae0*/  IADD3 R4, PT, PT, -R16, -0x43300000, RZ ;  /* 0xbcd0000010047810 */ /* 0x000fc80007ffe1ff */
[----:B------:R-:W-:-:S04]  /*1af0*/  FSETP.NEU.AND P0, PT, |R5|, R4, PT ;  /* 0x000000040500720b */ /* 0x000fc80003f0d200 */
[----:B------:R-:W-:Y:S02]  /*1b00*/  FSEL R14, R8, R14, !P0 ;  /* 0x0000000e080e7208 */ /* 0x000fe40004000000 */
[----:B------:R-:W-:Y:S01]  /*1b10*/  FSEL R15, R3, R15, !P0 ;  /* 0x0000000f030f7208 */ /* 0x000fe20004000000 */
[----:B------:R-:W-:Y:S06]  /*1b20*/  BRA `(.L_x_14) ;  /* 0x0000000000547947 */ /* 0x000fec0003800000 */
.L_x_13:
[----:B------:R-:W-:-:S14]  /*1b30*/  DSETP.NAN.AND P0, PT, R8, R8, PT ;  /* 0x000000080800722a */ /* 0x000fdc0003f08000 */
[----:B------:R-:W-:Y:S05]  /*1b40*/  @P0 BRA `(.L_x_15) ;  /* 0x0000000000440947 */ /* 0x000fea0003800000 */
[----:B------:R-:W-:-:S14]  /*1b50*/  DSETP.NAN.AND P0, PT, R4, R4, PT ;  /* 0x000000040400722a */ /* 0x000fdc0003f08000 */
[----:B------:R-:W-:Y:S05]  /*1b60*/  @P0 BRA `(.L_x_16) ;  /* 0x0000000000300947 */ /* 0x000fea0003800000 */
[----:B------:R-:W-:Y:S01]  /*1b70*/  ISETP.NE.AND P0, PT, R18, R3, PT ;  /* 0x000000031200720c */ /* 0x000fe20003f05270 */
[----:B------:R-:W-:Y:S01]  /*1b80*/  IMAD.MOV.U32 R14, RZ, RZ, 0x0 ;  /* 0x00000000ff0e7424 */ /* 0x000fe200078e00ff */
[----:B------:R-:W-:-:S11]  /*1b90*/  MOV R15, 0xfff80000 ;  /* 0xfff80000000f7802 */ /* 0x000fd60000000f00 */
[----:B------:R-:W-:Y:S05]  /*1ba0*/  @!P0 BRA `(.L_x_14) ;  /* 0x0000000000348947 */ /* 0x000fea0003800000 */
[----:B------:R-:W-:Y:S02]  /*1bb0*/  ISETP.NE.AND P0, PT, R18, 0x7ff00000, PT ;  /* 0x7ff000001200780c */ /* 0x000fe40003f05270 */
[----:B------:R-:W-:Y:S02]  /*1bc0*/  LOP3.LUT R15, R9, 0x80000000, R5, 0x48, !PT ;  /* 0x80000000090f7812 */ /* 0x000fe400078e4805 */
[----:B------:R-:W-:-:S13]  /*1bd0*/  ISETP.EQ.OR P0, PT, R3, RZ, !P0 ;  /* 0x000000ff0300720c */ /* 0x000fda0004702670 */
[----:B------:R-:W-:Y:S01]  /*1be0*/  @P0 LOP3.LUT R3, R15, 0x7ff00000, RZ, 0xfc, !PT ;  /* 0x7ff000000f030812 */ /* 0x000fe200078efcff */
[----:B------:R-:W-:Y:S01]  /*1bf0*/  @!P0 IMAD.MOV.U32 R14, RZ, RZ, RZ ;  /* 0x000000ffff0e8224 */ /* 0x000fe200078e00ff */
[----:B------:R-:W-:-:S03]  /*1c00*/  @P0 MOV R14, RZ ;  /* 0x000000ff000e0202 */ /* 0x000fc60000000f00 */
[----:B------:R-:W-:Y:S01]  /*1c10*/  @P0 IMAD.MOV.U32 R15, RZ, RZ, R3 ;  /* 0x000000ffff0f0224 */ /* 0x000fe200078e0003 */
[----:B------:R-:W-:Y:S06]  /*1c20*/  BRA `(.L_x_14) ;  /* 0x0000000000147947 */ /* 0x000fec0003800000 */
.L_x_16:
[----:B------:R-:W-:Y:S02]  /*1c30*/  LOP3.LUT R15, R5, 0x80000, RZ, 0xfc, !PT ;  /* 0x00080000050f7812 */ /* 0x000fe400078efcff */
[----:B------:R-:W-:Y:S01]  /*1c40*/  MOV R14, R4 ;  /* 0x00000004000e7202 */ /* 0x000fe20000000f00 */
[----:B------:R-:W-:Y:S06]  /*1c50*/  BRA `(.L_x_14) ;  /* 0x0000000000087947 */ /* 0x000fec0003800000 */
.L_x_15:
[----:B------:R-:W-:Y:S01]  /*1c60*/  LOP3.LUT R15, R9, 0x80000, RZ, 0xfc, !PT ;  /* 0x00080000090f7812 */ /* 0x000fe200078efcff */
[----:B------:R-:W-:-:S07]  /*1c70*/  IMAD.MOV.U32 R14, RZ, RZ, R8 ;  /* 0x000000ffff0e7224 */ /* 0x000fce00078e0008 */
.L_x_14:
[----:B------:R-:W-:Y:S05]  /*1c80*/  BSYNC.RECONVERGENT B2 ;  /* 0x0000000000027941 */ /* 0x000fea0003800200 */
.L_x_12:
[----:B------:R-:W-:-:S04]  /*1c90*/  HFMA2 R3, -RZ, RZ, 0, 0 ;  /* 0x00000000ff037431 */ /* 0x000fc800000001ff */
[----:B------:R-:W-:Y:S05]  /*1ca0*/  RET.REL.NODEC R2 `(_Z19compute_escape_timePc) ;  /* 0xffffffe002d47950 */ /* 0x000fea0003c3ffff */
.L_x_17:
[----:B------:R-:W-:-:S00]  /*1cb0*/  BRA `(.L_x_17) ;  /* 0xfffffffc00fc7947 */ /* 0x000fc0000383ffff */
[----:B------:R-:W-:-:S00]  /*1cc0*/  NOP ;  /* 0x0000000000007918 */ /* 0x000fc00000000000 */
        /* <DEDUP_REMOVED lines=11> */
.L_x_18:


//--------------------- .nv.shared.reserved.0     --------------------------
	.section	.nv.shared.reserved.0,"aw",@nobits
	.weak		__nv_reservedSMEM_offset_0_alias
	.size		__nv_reservedSMEM_offset_0_alias, 0, 64
	.other		__nv_reservedSMEM_offset_0_alias,@"STO_CUDA_RESERVED_SHARED STV_DEFAULT"
__nv_reservedSMEM_offset_0_alias:
	.zero		0
	.zero		64


//--------------------- .nv.constant0._Z19compute_escape_timePc --------------------------
	.section	.nv.constant0._Z19compute_escape_timePc,"a",@progbits
	.sectionflags	@""
	.align	4
.nv.constant0._Z19compute_escape_timePc:
	.zero		904


//--------------------- SYMBOLS --------------------------

	.type		.nv.reservedSmem.offset0,@object
	.size		.nv.reservedSmem.offset0,0x4
